	.target	sm_100a

	.elftype	@"ET_EXEC"


//--------------------- .note.nv.tkinfo           --------------------------
	.section	.note.nv.tkinfo,"",@"SHT_NOTE"
	.sectionflags	@"SHF_NOTE_NV_TKINFO"
	.tkinfo
        /*0018*/ 	.word	0x00000002
        /*0030*/ 	.string	""
        /*0030*/ 	.string	"ptxas"
        /*0030*/ 	.string	"Cuda compilation tools, release 13.0, V13.0.88"
        /*0030*/ 	.string	"Build cuda_13.0.r13.0/compiler.36424714_0"
        /*0030*/ 	.string	"-arch sm_100a -m 64 "



//--------------------- .note.nv.cuinfo           --------------------------
	.section	.note.nv.cuinfo,"",@"SHT_NOTE"
	.sectionflags	@"SHF_NOTE_NV_CUINFO"
        /*0018*/ 	.short	0x0002
        /*001a*/ 	.short	0x0064
        /*001c*/ 	.short	0x0082
	.zero		2


//--------------------- .nv.info                  --------------------------
	.section	.nv.info,"",@"SHT_CUDA_INFO"
	.align	4


	//----- nvinfo : EIATTR_REGCOUNT
	.align		4
        /*0000*/ 	.byte	0x04, 0x2f
        /*0002*/ 	.short	(.L_20 - .L_19)
	.align		4
.L_19:
        /*0004*/ 	.word	index@(_ZN7cutlass13device_kernelINS_4gemm6kernel13GemmUniversalIN4cute5tupleIJiiiiEEENS1_10collective13CollectiveMmaINS1_35MainloopSm100TmaUmmaWarpSpecializedILi3ELi2ELi4ENS5_IJNS4_1CILi1EEESB_SB_EEEEENS5_IJNSA_ILi64EEENSA_ILi256EEENSA_ILi128EEEEEENS_12float_e5m2_tENS5_IJlSB_lEEESI_SJ_NS4_8TiledMMAINS4_8MMA_AtomIJNS4_10MMA_TraitsINS4_19SM100_MMA_F8F6F4_SSEJSI_SI_fSE_SF_NS4_17integral_constantINS4_4UMMA5MajorELSQ_0EEESR_NSO_INSP_7ScaleInELSS_0EEEST_EEEEEENS4_6LayoutISC_NS5_IJNSA_ILi0EEESX_SX_EEEEENS5_IJNS4_10UnderscoreES10_S10_EEEEENS4_13SM90_TMA_LOADENS4_14ComposedLayoutINS4_7SwizzleILi3ELi4ELi3EEENS4_18smem_ptr_flag_bitsILi8EEENSW_INS5_IJNSA_ILi8EEESG_EEENS5_IJSG_SB_EEEEEEEvNS4_8identityES13_S1D_vS1E_EENS_8epilogue10collective18CollectiveEpilogueINS1G_23Sm100TmaWarpSpecializedILi4ELi2ELi32ELb0ELb0EEEJSH_NS5_IJNSW_ISE_SB_EES1L_EEESI_SJ_SI_SJ_NS1G_6fusion15FusionCallbacksIS1K_NS1N_17LinearCombinationISI_fSI_fLNS_15FloatRoundStyleE2EEESH_S1M_JEEENS4_5SM1004TMEM4LOAD26SM100_TMEM_LOAD_16dp32b32xES13_NS14_INS15_ILi2ELi4ELi3EEES18_NSW_INS5_IJS19_SE_EEENS5_IJSE_SB_EEEEEEENS4_39AutoVectorizingCopyWithAssumedAlignmentILi128EEENS4_14SM90_TMA_STOREES21_S23_S23_EEEvvEEEEvNT_6ParamsE)
        /*0008*/ 	.word	0x00000079


	//----- nvinfo : EIATTR_FRAME_SIZE
	.align		4
.L_20:
        /*000c*/ 	.byte	0x04, 0x11
        /*000e*/ 	.short	(.L_22 - .L_21)
	.align		4
.L_21:
        /*0010*/ 	.word	index@($__internal_2_$__cuda_sm10x_tcgen05_guardrail_trap_unallocated_columns_being_dealloced)
        /*0014*/ 	.word	0x00000000


	//----- nvinfo : EIATTR_FRAME_SIZE
	.align		4
.L_22:
        /*0018*/ 	.byte	0x04, 0x11
        /*001a*/ 	.short	(.L_24 - .L_23)
	.align		4
.L_23:
        /*001c*/ 	.word	index@($__internal_1_$__cuda_sm10x_tcgen05_guardrail_trap_phase_invalid_during_alloc)
        /*0020*/ 	.word	0x00000000


	//----- nvinfo : EIATTR_FRAME_SIZE
	.align		4
.L_24:
        /*0024*/ 	.byte	0x04, 0x11
        /*0026*/ 	.short	(.L_26 - .L_25)
	.align		4
.L_25:
        /*0028*/ 	.word	index@($__internal_0_$__cuda_sm10x_tcgen05_guardrail_trap_col_being_dealloced_not_returned_by_alloc)
        /*002c*/ 	.word	0x00000000


	//----- nvinfo : EIATTR_FRAME_SIZE
	.align		4
.L_26:
        /*0030*/ 	.byte	0x04, 0x11
        /*0032*/ 	.short	(.L_28 - .L_27)
	.align		4
.L_27:
        /*0034*/ 	.word	index@(_ZN7cutlass13device_kernelINS_4gemm6kernel13GemmUniversalIN4cute5tupleIJiiiiEEENS1_10collective13CollectiveMmaINS1_35MainloopSm100TmaUmmaWarpSpecializedILi3ELi2ELi4ENS5_IJNS4_1CILi1EEESB_SB_EEEEENS5_IJNSA_ILi64EEENSA_ILi256EEENSA_ILi128EEEEEENS_12float_e5m2_tENS5_IJlSB_lEEESI_SJ_NS4_8TiledMMAINS4_8MMA_AtomIJNS4_10MMA_TraitsINS4_19SM100_MMA_F8F6F4_SSEJSI_SI_fSE_SF_NS4_17integral_constantINS4_4UMMA5MajorELSQ_0EEESR_NSO_INSP_7ScaleInELSS_0EEEST_EEEEEENS4_6LayoutISC_NS5_IJNSA_ILi0EEESX_SX_EEEEENS5_IJNS4_10UnderscoreES10_S10_EEEEENS4_13SM90_TMA_LOADENS4_14ComposedLayoutINS4_7SwizzleILi3ELi4ELi3EEENS4_18smem_ptr_flag_bitsILi8EEENSW_INS5_IJNSA_ILi8EEESG_EEENS5_IJSG_SB_EEEEEEEvNS4_8identityES13_S1D_vS1E_EENS_8epilogue10collective18CollectiveEpilogueINS1G_23Sm100TmaWarpSpecializedILi4ELi2ELi32ELb0ELb0EEEJSH_NS5_IJNSW_ISE_SB_EES1L_EEESI_SJ_SI_SJ_NS1G_6fusion15FusionCallbacksIS1K_NS1N_17LinearCombinationISI_fSI_fLNS_15FloatRoundStyleE2EEESH_S1M_JEEENS4_5SM1004TMEM4LOAD26SM100_TMEM_LOAD_16dp32b32xES13_NS14_INS15_ILi2ELi4ELi3EEES18_NSW_INS5_IJS19_SE_EEENS5_IJSE_SB_EEEEEEENS4_39AutoVectorizingCopyWithAssumedAlignmentILi128EEENS4_14SM90_TMA_STOREES21_S23_S23_EEEvvEEEEvNT_6ParamsE)
        /*0038*/ 	.word	0x00000000


	//----- nvinfo : EIATTR_MIN_STACK_SIZE
	.align		4
.L_28:
        /*003c*/ 	.byte	0x04, 0x12
        /*003e*/ 	.short	(.L_30 - .L_29)
	.align		4
.L_29:
        /*0040*/ 	.word	index@(_ZN7cutlass13device_kernelINS_4gemm6kernel13GemmUniversalIN4cute5tupleIJiiiiEEENS1_10collective13CollectiveMmaINS1_35MainloopSm100TmaUmmaWarpSpecializedILi3ELi2ELi4ENS5_IJNS4_1CILi1EEESB_SB_EEEEENS5_IJNSA_ILi64EEENSA_ILi256EEENSA_ILi128EEEEEENS_12float_e5m2_tENS5_IJlSB_lEEESI_SJ_NS4_8TiledMMAINS4_8MMA_AtomIJNS4_10MMA_TraitsINS4_19SM100_MMA_F8F6F4_SSEJSI_SI_fSE_SF_NS4_17integral_constantINS4_4UMMA5MajorELSQ_0EEESR_NSO_INSP_7ScaleInELSS_0EEEST_EEEEEENS4_6LayoutISC_NS5_IJNSA_ILi0EEESX_SX_EEEEENS5_IJNS4_10UnderscoreES10_S10_EEEEENS4_13SM90_TMA_LOADENS4_14ComposedLayoutINS4_7SwizzleILi3ELi4ELi3EEENS4_18smem_ptr_flag_bitsILi8EEENSW_INS5_IJNSA_ILi8EEESG_EEENS5_IJSG_SB_EEEEEEEvNS4_8identityES13_S1D_vS1E_EENS_8epilogue10collective18CollectiveEpilogueINS1G_23Sm100TmaWarpSpecializedILi4ELi2ELi32ELb0ELb0EEEJSH_NS5_IJNSW_ISE_SB_EES1L_EEESI_SJ_SI_SJ_NS1G_6fusion15FusionCallbacksIS1K_NS1N_17LinearCombinationISI_fSI_fLNS_15FloatRoundStyleE2EEESH_S1M_JEEENS4_5SM1004TMEM4LOAD26SM100_TMEM_LOAD_16dp32b32xES13_NS14_INS15_ILi2ELi4ELi3EEES18_NSW_INS5_IJS19_SE_EEENS5_IJSE_SB_EEEEEEENS4_39AutoVectorizingCopyWithAssumedAlignmentILi128EEENS4_14SM90_TMA_STOREES21_S23_S23_EEEvvEEEEvNT_6ParamsE)
        /*0044*/ 	.word	0x00000000
.L_30:


//--------------------- .nv.compat                --------------------------
	.section	.nv.compat,"",@"SHT_CUDA_COMPAT_INFO"
	.align	4
        /*0000*/ 	.byte	0x02, 0x09, 0x01, 0x00, 0x02, 0x02, 0x02, 0x00, 0x02, 0x05, 0x05, 0x00, 0x03, 0x07, 0x01, 0x01
        /*0010*/ 	.byte	0x02, 0x03, 0x01, 0x00, 0x02, 0x06, 0x01, 0x00, 0x04, 0x0b, 0x08, 0x00, 0x09, 0x00, 0x00, 0x00
        /*0020*/ 	.byte	0x00, 0x00, 0x00, 0x00


//--------------------- .nv.info._ZN7cutlass13device_kernelINS_4gemm6kernel13GemmUniversalIN4cute5tupleIJiiiiEEENS1_10collective13CollectiveMmaINS1_35MainloopSm100TmaUmmaWarpSpecializedILi3ELi2ELi4ENS5_IJNS4_1CILi1EEESB_SB_EEEEENS5_IJNSA_ILi64EEENSA_ILi256EEENSA_ILi128EEEEEENS_12float_e5m2_tENS5_IJlSB_lEEESI_SJ_NS4_8TiledMMAINS4_8MMA_AtomIJNS4_10MMA_TraitsINS4_19SM100_MMA_F8F6F4_SSEJSI_SI_fSE_SF_NS4_17integral_constantINS4_4UMMA5MajorELSQ_0EEESR_NSO_INSP_7ScaleInELSS_0EEEST_EEEEEENS4_6LayoutISC_NS5_IJNSA_ILi0EEESX_SX_EEEEENS5_IJNS4_10UnderscoreES10_S10_EEEEENS4_13SM90_TMA_LOADENS4_14ComposedLayoutINS4_7SwizzleILi3ELi4ELi3EEENS4_18smem_ptr_flag_bitsILi8EEENSW_INS5_IJNSA_ILi8EEESG_EEENS5_IJSG_SB_EEEEEEEvNS4_8identityES13_S1D_vS1E_EENS_8epilogue10collective18CollectiveEpilogueINS1G_23Sm100TmaWarpSpecializedILi4ELi2ELi32ELb0ELb0EEEJSH_NS5_IJNSW_ISE_SB_EES1L_EEESI_SJ_SI_SJ_NS1G_6fusion15FusionCallbacksIS1K_NS1N_17LinearCombinationISI_fSI_fLNS_15FloatRoundStyleE2EEESH_S1M_JEEENS4_5SM1004TMEM4LOAD26SM100_TMEM_LOAD_16dp32b32xES13_NS14_INS15_ILi2ELi4ELi3EEES18_NSW_INS5_IJS19_SE_EEENS5_IJSE_SB_EEEEEEENS4_39AutoVectorizingCopyWithAssumedAlignmentILi128EEENS4_14SM90_TMA_STOREES21_S23_S23_EEEvvEEEEvNT_6ParamsE --------------------------
	.section	.nv.info._ZN7cutlass13device_kernelINS_4gemm6kernel13GemmUniversalIN4cute5tupleIJiiiiEEENS1_10collective13CollectiveMmaINS1_35MainloopSm100TmaUmmaWarpSpecializedILi3ELi2ELi4ENS5_IJNS4_1CILi1EEESB_SB_EEEEENS5_IJNSA_ILi64EEENSA_ILi256EEENSA_ILi128EEEEEENS_12float_e5m2_tENS5_IJlSB_lEEESI_SJ_NS4_8TiledMMAINS4_8MMA_AtomIJNS4_10MMA_TraitsINS4_19SM100_MMA_F8F6F4_SSEJSI_SI_fSE_SF_NS4_17integral_constantINS4_4UMMA5MajorELSQ_0EEESR_NSO_INSP_7ScaleInELSS_0EEEST_EEEEEENS4_6LayoutISC_NS5_IJNSA_ILi0EEESX_SX_EEEEENS5_IJNS4_10UnderscoreES10_S10_EEEEENS4_13SM90_TMA_LOADENS4_14ComposedLayoutINS4_7SwizzleILi3ELi4ELi3EEENS4_18smem_ptr_flag_bitsILi8EEENSW_INS5_IJNSA_ILi8EEESG_EEENS5_IJSG_SB_EEEEEEEvNS4_8identityES13_S1D_vS1E_EENS_8epilogue10collective18CollectiveEpilogueINS1G_23Sm100TmaWarpSpecializedILi4ELi2ELi32ELb0ELb0EEEJSH_NS5_IJNSW_ISE_SB_EES1L_EEESI_SJ_SI_SJ_NS1G_6fusion15FusionCallbacksIS1K_NS1N_17LinearCombinationISI_fSI_fLNS_15FloatRoundStyleE2EEESH_S1M_JEEENS4_5SM1004TMEM4LOAD26SM100_TMEM_LOAD_16dp32b32xES13_NS14_INS15_ILi2ELi4ELi3EEES18_NSW_INS5_IJS19_SE_EEENS5_IJSE_SB_EEEEEEENS4_39AutoVectorizingCopyWithAssumedAlignmentILi128EEENS4_14SM90_TMA_STOREES21_S23_S23_EEEvvEEEEvNT_6ParamsE,"",@"SHT_CUDA_INFO"
	.sectionflags	@""
	.align	4


	//----- nvinfo : EIATTR_CUDA_API_VERSION
	.align		4
        /*0000*/ 	.byte	0x04, 0x37
        /*0002*/ 	.short	(.L_32 - .L_31)
.L_31:
        /*0004*/ 	.word	0x00000082


	//----- nvinfo : EIATTR_KPARAM_INFO
	.align		4
.L_32:
        /*0008*/ 	.byte	0x04, 0x17
        /*000a*/ 	.short	(.L_34 - .L_33)
.L_33:
        /*000c*/ 	.word	0x00000000
        /*0010*/ 	.short	0x0000
        /*0012*/ 	.short	0x0000
        /*0014*/ 	.byte	0x00, 0xf0, 0x01, 0x20


	//----- nvinfo : EIATTR_AT_ENTRY_FRAGMENTS
	.align		4
.L_34:
        /*0018*/ 	.byte	0x04, 0x4f
        /*001a*/ 	.short	(.L_36 - .L_35)


	//   ....[0]....
.L_35:
        /*001c*/ 	.word	0x00000006


	//----- nvinfo : EIATTR_RESERVED_SMEM_USED
	.align		4
.L_36:
        /*0020*/ 	.byte	0x01, 0x41
	.zero		2


	//----- nvinfo : EIATTR_SPARSE_MMA_MASK
	.align		4
        /*0024*/ 	.byte	0x03, 0x50
        /*0026*/ 	.short	0x0000


	//----- nvinfo : EIATTR_TCGEN05_1CTA_USED
	.align		4
        /*0028*/ 	.byte	0x01, 0x51
	.zero		2


	//----- nvinfo : EIATTR_MAXREG_COUNT
	.align		4
        /*002c*/ 	.byte	0x03, 0x1b
        /*002e*/ 	.short	0x00ff


	//----- nvinfo : EIATTR_NUM_BARRIERS
	.align		4
        /*0030*/ 	.byte	0x02, 0x4c
        /*0032*/ 	.byte	0x07
	.zero		1


	//----- nvinfo : EIATTR_EXTERNS
	.align		4
        /*0034*/ 	.byte	0x04, 0x0f
        /*0036*/ 	.short	(.L_38 - .L_37)


	//   ....[0]....
	.align		4
.L_37:
        /*0038*/ 	.word	index@(__assertfail)


	//----- nvinfo : EIATTR_MERCURY_ISA_VERSION
	.align		4
.L_38:
        /*003c*/ 	.byte	0x03, 0x5f
        /*003e*/ 	.short	0x0101


	//----- nvinfo : EIATTR_INT_WARP_WIDE_INSTR_OFFSETS
	.align		4
        /*0040*/ 	.byte	0x04, 0x31
        /*0042*/ 	.short	(.L_40 - .L_39)


	//   ....[0]....
.L_39:
        /*0044*/ 	.word	0x00001dc0


	//   ....[1]....
        /*0048*/ 	.word	0x000037d0


	//   ....[2]....
        /*004c*/ 	.word	0x00003800


	//   ....[3]....
        /*0050*/ 	.word	0x00003850


	//   ....[4]....
        /*0054*/ 	.word	0x00004170


	//   ....[5]....
        /*0058*/ 	.word	0x000041d0


	//   ....[6]....
        /*005c*/ 	.word	0x000042b0


	//   ....[7]....
        /*0060*/ 	.word	0x00004320


	//   ....[8]....
        /*0064*/ 	.word	0x00004430


	//   ....[9]....
        /*0068*/ 	.word	0x000044c0


	//   ....[10]....
        /*006c*/ 	.word	0x00004690


	//   ....[11]....
        /*0070*/ 	.word	0x000047f0


	//----- nvinfo : EIATTR_COOP_GROUP_MASK_REGIDS
	.align		4
.L_40:
        /*0074*/ 	.byte	0x04, 0x29
        /*0076*/ 	.short	(.L_42 - .L_41)


	//   ....[0]....
.L_41:
        /*0078*/ 	.word	0xffffffff


	//   ....[1]....
        /*007c*/ 	.word	0xffffffff


	//   ....[2]....
        /*0080*/ 	.word	0xffffffff


	//   ....[3]....
        /*0084*/ 	.word	0xffffffff


	//   ....[4]....
        /*0088*/ 	.word	0xffffffff


	//   ....[5]....
        /*008c*/ 	.word	0xffffffff


	//   ....[6]....
        /*0090*/ 	.word	0xffffffff


	//   ....[7]....
        /*0094*/ 	.word	0xffffffff


	//   ....[8]....
        /*0098*/ 	.word	0xffffffff


	//   ....[9]....
        /*009c*/ 	.word	0xffffffff


	//   ....[10]....
        /*00a0*/ 	.word	0xffffffff


	//   ....[11]....
        /*00a4*/ 	.word	0xffffffff


	//   ....[12]....
        /*00a8*/ 	.word	0xffffffff


	//----- nvinfo : EIATTR_COOP_GROUP_INSTR_OFFSETS
	.align		4
.L_42:
        /*00ac*/ 	.byte	0x04, 0x28
        /*00ae*/ 	.short	(.L_44 - .L_43)


	//   ....[0]....
.L_43:
        /*00b0*/ 	.word	0x00000090


	//   ....[1]....
        /*00b4*/ 	.word	0x000004d0


	//   ....[2]....
        /*00b8*/ 	.word	0x00000620


	//   ....[3]....
        /*00bc*/ 	.word	0x000007c0


	//   ....[4]....
        /*00c0*/ 	.word	0x000008c0


	//   ....[5]....
        /*00c4*/ 	.word	0x00000a30


	//   ....[6]....
        /*00c8*/ 	.word	0x00000bd0


	//   ....[7]....
        /*00cc*/ 	.word	0x00001ca0


	//   ....[8]....
        /*00d0*/ 	.word	0x000029f0


	//   ....[9]....
        /*00d4*/ 	.word	0x00002c00


	//   ....[10]....
        /*00d8*/ 	.word	0x00002c30


	//   ....[11]....
        /*00dc*/ 	.word	0x000036c0


	//   ....[12]....
        /*00e0*/ 	.word	0x000038f0


	//----- nvinfo : EIATTR_VRC_CTA_INIT_COUNT
	.align		4
.L_44:
        /*00e4*/ 	.byte	0x02, 0x4a
        /*00e6*/ 	.byte	0x80
	.zero		1


	//----- nvinfo : EIATTR_SYSCALL_OFFSETS
	.align		4
        /*00e8*/ 	.byte	0x04, 0x46
        /*00ea*/ 	.short	(.L_46 - .L_45)


	//   ....[0]....
.L_45:
        /*00ec*/ 	.word	0x00005270


	//   ....[1]....
        /*00f0*/ 	.word	0x000053b0


	//   ....[2]....
        /*00f4*/ 	.word	0x00005bb0


	//   ....[3]....
        /*00f8*/ 	.word	0x00006950


	//   ....[4]....
        /*00fc*/ 	.word	0x000076b0


	//   ....[5]....
        /*0100*/ 	.word	0x00008440


	//----- nvinfo : EIATTR_MBARRIER_INSTR_OFFSETS
	.align		4
.L_46:
        /*0104*/ 	.byte	0x04, 0x39
        /*0106*/ 	.short	(.L_48 - .L_47)


	//   ....[0]....
.L_47:
        /*0108*/ 	.word	0x000005b0
        /*010c*/ 	.word	0x000000ff
        /*0110*/ 	.word	0x00000000
        /*0114*/ 	.short	0x0100
        /*0116*/ 	.byte	0x05
	.zero		1


	//   ....[1]....
        /*0118*/ 	.word	0x000005c0
        /*011c*/ 	.word	0x000000ff
        /*0120*/ 	.word	0x00000018
        /*0124*/ 	.short	0x0100
        /*0126*/ 	.byte	0x05
	.zero		1


	//   ....[2]....
        /*0128*/ 	.word	0x000005d0
        /*012c*/ 	.word	0x000000ff
        /*0130*/ 	.word	0x00000008
        /*0134*/ 	.short	0x0100
        /*0136*/ 	.byte	0x05
	.zero		1


	//   ....[3]....
        /*0138*/ 	.word	0x000005e0
        /*013c*/ 	.word	0x000000ff
        /*0140*/ 	.word	0x00000020
        /*0144*/ 	.short	0x0100
        /*0146*/ 	.byte	0x05
	.zero		1


	//   ....[4]....
        /*0148*/ 	.word	0x000005f0
        /*014c*/ 	.word	0x000000ff
        /*0150*/ 	.word	0x00000010
        /*0154*/ 	.short	0x0100
        /*0156*/ 	.byte	0x05
	.zero		1


	//   ....[5]....
        /*0158*/ 	.word	0x00000600
        /*015c*/ 	.word	0x000000ff
        /*0160*/ 	.word	0x00000028
        /*0164*/ 	.short	0x0100
        /*0166*/ 	.byte	0x05
	.zero		1


	//   ....[6]....
        /*0168*/ 	.word	0x00000730
        /*016c*/ 	.word	0x000000ff
        /*0170*/ 	.word	0x00000030
        /*0174*/ 	.short	0x0100
        /*0176*/ 	.byte	0x07
	.zero		1


	//   ....[7]....
        /*0178*/ 	.word	0x00000740
        /*017c*/ 	.word	0x000000ff
        /*0180*/ 	.word	0x00000050
        /*0184*/ 	.short	0x0100
        /*0186*/ 	.byte	0x07
	.zero		1


	//   ....[8]....
        /*0188*/ 	.word	0x00000750
        /*018c*/ 	.word	0x000000ff
        /*0190*/ 	.word	0x00000038
        /*0194*/ 	.short	0x0100
        /*0196*/ 	.byte	0x07
	.zero		1


	//   ....[9]....
        /*0198*/ 	.word	0x00000760
        /*019c*/ 	.word	0x000000ff
        /*01a0*/ 	.word	0x00000058
        /*01a4*/ 	.short	0x0100
        /*01a6*/ 	.byte	0x07
	.zero		1


	//   ....[10]....
        /*01a8*/ 	.word	0x00000770
        /*01ac*/ 	.word	0x000000ff
        /*01b0*/ 	.word	0x00000040
        /*01b4*/ 	.short	0x0100
        /*01b6*/ 	.byte	0x07
	.zero		1


	//   ....[11]....
        /*01b8*/ 	.word	0x00000780
        /*01bc*/ 	.word	0x000000ff
        /*01c0*/ 	.word	0x00000060
        /*01c4*/ 	.short	0x0100
        /*01c6*/ 	.byte	0x07
	.zero		1


	//   ....[12]....
        /*01c8*/ 	.word	0x00000790
        /*01cc*/ 	.word	0x000000ff
        /*01d0*/ 	.word	0x00000048
        /*01d4*/ 	.short	0x0100
        /*01d6*/ 	.byte	0x07
	.zero		1


	//   ....[13]....
        /*01d8*/ 	.word	0x000007a0
        /*01dc*/ 	.word	0x000000ff
        /*01e0*/ 	.word	0x00000068
        /*01e4*/ 	.short	0x0100
        /*01e6*/ 	.byte	0x07
	.zero		1


	//   ....[14]....
        /*01e8*/ 	.word	0x00000890
        /*01ec*/ 	.word	0x000000ff
        /*01f0*/ 	.word	0x00000070
        /*01f4*/ 	.short	0x0100
        /*01f6*/ 	.byte	0x05
	.zero		1


	//   ....[15]....
        /*01f8*/ 	.word	0x000008a0
        /*01fc*/ 	.word	0x000000ff
        /*0200*/ 	.word	0x00000078
        /*0204*/ 	.short	0x0100
        /*0206*/ 	.byte	0x05
	.zero		1


	//   ....[16]....
        /*0208*/ 	.word	0x000009e0
        /*020c*/ 	.word	0x000000ff
        /*0210*/ 	.word	0x00000080
        /*0214*/ 	.short	0x0100
        /*0216*/ 	.byte	0x05
	.zero		1


	//   ....[17]....
        /*0218*/ 	.word	0x000009f0
        /*021c*/ 	.word	0x000000ff
        /*0220*/ 	.word	0x00000090
        /*0224*/ 	.short	0x0100
        /*0226*/ 	.byte	0x05
	.zero		1


	//   ....[18]....
        /*0228*/ 	.word	0x00000a00
        /*022c*/ 	.word	0x000000ff
        /*0230*/ 	.word	0x00000088
        /*0234*/ 	.short	0x0100
        /*0236*/ 	.byte	0x05
	.zero		1


	//   ....[19]....
        /*0238*/ 	.word	0x00000a10
        /*023c*/ 	.word	0x000000ff
        /*0240*/ 	.word	0x00000098
        /*0244*/ 	.short	0x0100
        /*0246*/ 	.byte	0x05
	.zero		1


	//   ....[20]....
        /*0248*/ 	.word	0x00000b40
        /*024c*/ 	.word	0x000000ff
        /*0250*/ 	.word	0x000000a0
        /*0254*/ 	.short	0x0100
        /*0256*/ 	.byte	0x07
	.zero		1


	//   ....[21]....
        /*0258*/ 	.word	0x00000b50
        /*025c*/ 	.word	0x000000ff
        /*0260*/ 	.word	0x000000c0
        /*0264*/ 	.short	0x0100
        /*0266*/ 	.byte	0x07
	.zero		1


	//   ....[22]....
        /*0268*/ 	.word	0x00000b60
        /*026c*/ 	.word	0x000000ff
        /*0270*/ 	.word	0x000000a8
        /*0274*/ 	.short	0x0100
        /*0276*/ 	.byte	0x07
	.zero		1


	//   ....[23]....
        /*0278*/ 	.word	0x00000b70
        /*027c*/ 	.word	0x000000ff
        /*0280*/ 	.word	0x000000c8
        /*0284*/ 	.short	0x0100
        /*0286*/ 	.byte	0x07
	.zero		1


	//   ....[24]....
        /*0288*/ 	.word	0x00000b80
        /*028c*/ 	.word	0x000000ff
        /*0290*/ 	.word	0x000000b0
        /*0294*/ 	.short	0x0100
        /*0296*/ 	.byte	0x07
	.zero		1


	//   ....[25]....
        /*0298*/ 	.word	0x00000b90
        /*029c*/ 	.word	0x000000ff
        /*02a0*/ 	.word	0x000000d0
        /*02a4*/ 	.short	0x0100
        /*02a6*/ 	.byte	0x07
	.zero		1


	//   ....[26]....
        /*02a8*/ 	.word	0x00000ba0
        /*02ac*/ 	.word	0x000000ff
        /*02b0*/ 	.word	0x000000b8
        /*02b4*/ 	.short	0x0100
        /*02b6*/ 	.byte	0x07
	.zero		1


	//   ....[27]....
        /*02b8*/ 	.word	0x00000bb0
        /*02bc*/ 	.word	0x000000ff
        /*02c0*/ 	.word	0x000000d8
        /*02c4*/ 	.short	0x0100
        /*02c6*/ 	.byte	0x07
	.zero		1


	//   ....[28]....
        /*02c8*/ 	.word	0x00000ca0
        /*02cc*/ 	.word	0x000000ff
        /*02d0*/ 	.word	0x000000e0
        /*02d4*/ 	.short	0x0100
        /*02d6*/ 	.byte	0x05
	.zero		1


	//   ....[29]....
        /*02d8*/ 	.word	0x00000cb0
        /*02dc*/ 	.word	0x000000ff
        /*02e0*/ 	.word	0x000000f0
        /*02e4*/ 	.short	0x0100
        /*02e6*/ 	.byte	0x05
	.zero		1


	//   ....[30]....
        /*02e8*/ 	.word	0x00000cc0
        /*02ec*/ 	.word	0x000000ff
        /*02f0*/ 	.word	0x000000e8
        /*02f4*/ 	.short	0x0100
        /*02f6*/ 	.byte	0x05
	.zero		1


	//   ....[31]....
        /*02f8*/ 	.word	0x00000cd0
        /*02fc*/ 	.word	0x000000ff
        /*0300*/ 	.word	0x000000f8
        /*0304*/ 	.short	0x0100
        /*0306*/ 	.byte	0x05
	.zero		1


	//   ....[32]....
        /*0308*/ 	.word	0x000015a0
        /*030c*/ 	.word	0x00000002
        /*0310*/ 	.word	0x000000f0
        /*0314*/ 	.short	0x010a
        /*0316*/ 	.byte	0xff
	.zero		1


	//   ....[33]....
        /*0318*/ 	.word	0x000015d0
        /*031c*/ 	.word	0x00000002
        /*0320*/ 	.word	0x000000e0
        /*0324*/ 	.short	0x0101
        /*0326*/ 	.byte	0xff
	.zero		1


	//   ....[34]....
        /*0328*/ 	.word	0x000016a0
        /*032c*/ 	.word	0x000000ff
        /*0330*/ 	.word	0x00000018
        /*0334*/ 	.short	0x010a
        /*0336*/ 	.byte	0x08
	.zero		1


	//   ....[35]....
        /*0338*/ 	.word	0x00001740
        /*033c*/ 	.word	0x000000ff
        /*0340*/ 	.word	0x00000018
        /*0344*/ 	.short	0x010a
        /*0346*/ 	.byte	0x21
	.zero		1


	//   ....[36]....
        /*0348*/ 	.word	0x00001890
        /*034c*/ 	.word	0x000000ff
        /*0350*/ 	.word	0x00000018
        /*0354*/ 	.short	0x010a
        /*0356*/ 	.byte	0x08
	.zero		1


	//   ....[37]....
        /*0358*/ 	.word	0x000019a0
        /*035c*/ 	.word	0x000000ff
        /*0360*/ 	.word	0x00000078
        /*0364*/ 	.short	0x0101
        /*0366*/ 	.byte	0x04
	.zero		1


	//   ....[38]....
        /*0368*/ 	.word	0x000019c0
        /*036c*/ 	.word	0x000000ff
        /*0370*/ 	.word	0x00000018
        /*0374*/ 	.short	0x010a
        /*0376*/ 	.byte	0x08
	.zero		1


	//   ....[39]....
        /*0378*/ 	.word	0x00001a40
        /*037c*/ 	.word	0x000000ff
        /*0380*/ 	.word	0x00000018
        /*0384*/ 	.short	0x010a
        /*0386*/ 	.byte	0x11
	.zero		1


	//   ....[40]....
        /*0388*/ 	.word	0x00001b90
        /*038c*/ 	.word	0x000000ff
        /*0390*/ 	.word	0x00000018
        /*0394*/ 	.short	0x010a
        /*0396*/ 	.byte	0x08
	.zero		1


	//   ....[41]....
        /*0398*/ 	.word	0x00001cd0
        /*039c*/ 	.word	0x00000002
        /*03a0*/ 	.word	0x00000080
        /*03a4*/ 	.short	0x010a
        /*03a6*/ 	.byte	0xff
	.zero		1


	//   ....[42]....
        /*03a8*/ 	.word	0x00001d90
        /*03ac*/ 	.word	0x00000002
        /*03b0*/ 	.word	0x00000000
        /*03b4*/ 	.short	0x0101
        /*03b6*/ 	.byte	0xff
	.zero		1


	//   ....[43]....
        /*03b8*/ 	.word	0x000022f0
        /*03bc*/ 	.word	0x000000ff
        /*03c0*/ 	.word	0x00000000
        /*03c4*/ 	.short	0x010a
        /*03c6*/ 	.byte	0x05
	.zero		1


	//   ....[44]....
        /*03c8*/ 	.word	0x00002380
        /*03cc*/ 	.word	0x000000ff
        /*03d0*/ 	.word	0x00000000
        /*03d4*/ 	.short	0x010a
        /*03d6*/ 	.byte	0x05
	.zero		1


	//   ....[45]....
        /*03d8*/ 	.word	0x00002420
        /*03dc*/ 	.word	0x00000000
        /*03e0*/ 	.word	0x00000000
        /*03e4*/ 	.short	0x010a
        /*03e6*/ 	.byte	0xff
	.zero		1


	//   ....[46]....
        /*03e8*/ 	.word	0x00002540
        /*03ec*/ 	.word	0x00000000
        /*03f0*/ 	.word	0x000000e0
        /*03f4*/ 	.short	0x010a
        /*03f6*/ 	.byte	0xff
	.zero		1


	//   ....[47]....
        /*03f8*/ 	.word	0x000025b0
        /*03fc*/ 	.word	0x00000000
        /*0400*/ 	.word	0x00000000
        /*0404*/ 	.short	0x0101
        /*0406*/ 	.byte	0xff
	.zero		1


	//   ....[48]....
        /*0408*/ 	.word	0x000025d0
        /*040c*/ 	.word	0x000000ff
        /*0410*/ 	.word	0x00000090
        /*0414*/ 	.short	0x010a
        /*0416*/ 	.byte	0x05
	.zero		1


	//   ....[49]....
        /*0418*/ 	.word	0x000026f0
        /*041c*/ 	.word	0x00000000
        /*0420*/ 	.word	0x00000080
        /*0424*/ 	.short	0x010a
        /*0426*/ 	.byte	0xff
	.zero		1


	//   ....[50]....
        /*0428*/ 	.word	0x000027f0
        /*042c*/ 	.word	0x00000000
        /*0430*/ 	.word	0x00000000
        /*0434*/ 	.short	0x0101
        /*0436*/ 	.byte	0xff
	.zero		1


	//   ....[51]....
        /*0438*/ 	.word	0x00002880
        /*043c*/ 	.word	0x000000ff
        /*0440*/ 	.word	0x00000090
        /*0444*/ 	.short	0x0106
        /*0446*/ 	.byte	0x05
	.zero		1


	//   ....[52]....
        /*0448*/ 	.word	0x000028a0
        /*044c*/ 	.word	0x000000ff
        /*0450*/ 	.word	0x00000090
        /*0454*/ 	.short	0x010a
        /*0456*/ 	.byte	0x05
	.zero		1


	//   ....[53]....
        /*0458*/ 	.word	0x00002930
        /*045c*/ 	.word	0x000000ff
        /*0460*/ 	.word	0x00000090
        /*0464*/ 	.short	0x0106
        /*0466*/ 	.byte	0x04
	.zero		1


	//   ....[54]....
        /*0468*/ 	.word	0x00002970
        /*046c*/ 	.word	0x00000000
        /*0470*/ 	.word	0x00000090
        /*0474*/ 	.short	0x010a
        /*0476*/ 	.byte	0xff
	.zero		1


	//   ....[55]....
        /*0478*/ 	.word	0x00002eb0
        /*047c*/ 	.word	0x00000000
        /*0480*/ 	.word	0x00000080
        /*0484*/ 	.short	0x010a
        /*0486*/ 	.byte	0xff
	.zero		1


	//   ....[56]....
        /*0488*/ 	.word	0x00002fb0
        /*048c*/ 	.word	0x00000003
        /*0490*/ 	.word	0x00000000
        /*0494*/ 	.short	0x0101
        /*0496*/ 	.byte	0xff
	.zero		1


	//   ....[57]....
        /*0498*/ 	.word	0x00002fc0
        /*049c*/ 	.word	0x000000ff
        /*04a0*/ 	.word	0x00000000
        /*04a4*/ 	.short	0x010a
        /*04a6*/ 	.byte	0x06
	.zero		1


	//   ....[58]....
        /*04a8*/ 	.word	0x00003040
        /*04ac*/ 	.word	0x000000ff
        /*04b0*/ 	.word	0x000000c0
        /*04b4*/ 	.short	0x010a
        /*04b6*/ 	.byte	0x07
	.zero		1


	//   ....[59]....
        /*04b8*/ 	.word	0x00003120
        /*04bc*/ 	.word	0x000000ff
        /*04c0*/ 	.word	0x00000000
        /*04c4*/ 	.short	0x010a
        /*04c6*/ 	.byte	0x06
	.zero		1


	//   ....[60]....
        /*04c8*/ 	.word	0x00003250
        /*04cc*/ 	.word	0x000000ff
        /*04d0*/ 	.word	0x00000000
        /*04d4*/ 	.short	0x010a
        /*04d6*/ 	.byte	0x1a
	.zero		1


	//   ....[61]....
        /*04d8*/ 	.word	0x000034f0
        /*04dc*/ 	.word	0x000000ff
        /*04e0*/ 	.word	0x00000000
        /*04e4*/ 	.short	0x010a
        /*04e6*/ 	.byte	0x06
	.zero		1


	//   ....[62]....
        /*04e8*/ 	.word	0x00003580
        /*04ec*/ 	.word	0x000000ff
        /*04f0*/ 	.word	0x00000000
        /*04f4*/ 	.short	0x010a
        /*04f6*/ 	.byte	0x06
	.zero		1


	//   ....[63]....
        /*04f8*/ 	.word	0x00003610
        /*04fc*/ 	.word	0x000000ff
        /*0500*/ 	.word	0x00000000
        /*0504*/ 	.short	0x010a
        /*0506*/ 	.byte	0x06
	.zero		1


	//   ....[64]....
        /*0508*/ 	.word	0x000036a0
        /*050c*/ 	.word	0x000000ff
        /*0510*/ 	.word	0x00000000
        /*0514*/ 	.short	0x010a
        /*0516*/ 	.byte	0x07
	.zero		1


	//   ....[65]....
        /*0518*/ 	.word	0x00003b20
        /*051c*/ 	.word	0x00000000
        /*0520*/ 	.word	0x00000080
        /*0524*/ 	.short	0x010a
        /*0526*/ 	.byte	0xff
	.zero		1


	//   ....[66]....
        /*0528*/ 	.word	0x00003be0
        /*052c*/ 	.word	0x00000000
        /*0530*/ 	.word	0x00000000
        /*0534*/ 	.short	0x0101
        /*0536*/ 	.byte	0xff
	.zero		1


	//   ....[67]....
        /*0538*/ 	.word	0x00003f00
        /*053c*/ 	.word	0x000000ff
        /*0540*/ 	.word	0x00000078
        /*0544*/ 	.short	0x010a
        /*0546*/ 	.byte	0x07
	.zero		1


	//   ....[68]....
        /*0548*/ 	.word	0x000040f0
        /*054c*/ 	.word	0x000000ff
        /*0550*/ 	.word	0x00000050
        /*0554*/ 	.short	0x010a
        /*0556*/ 	.byte	0x07
	.zero		1


	//   ....[69]....
        /*0558*/ 	.word	0x00004260
        /*055c*/ 	.word	0x000000ff
        /*0560*/ 	.word	0x00000030
        /*0564*/ 	.short	0x010b
        /*0566*/ 	.byte	0x07
	.zero		1


	//   ....[70]....
        /*0568*/ 	.word	0x00004270
        /*056c*/ 	.word	0x000000ff
        /*0570*/ 	.word	0x00000000
        /*0574*/ 	.short	0x0101
        /*0576*/ 	.byte	0x08
	.zero		1


	//   ....[71]....
        /*0578*/ 	.word	0x00004280
        /*057c*/ 	.word	0x000000ff
        /*0580*/ 	.word	0x00000058
        /*0584*/ 	.short	0x010a
        /*0586*/ 	.byte	0x07
	.zero		1


	//   ....[72]....
        /*0588*/ 	.word	0x000043d0
        /*058c*/ 	.word	0x000000ff
        /*0590*/ 	.word	0x00000038
        /*0594*/ 	.short	0x010b
        /*0596*/ 	.byte	0x07
	.zero		1


	//   ....[73]....
        /*0598*/ 	.word	0x000043e0
        /*059c*/ 	.word	0x000000ff
        /*05a0*/ 	.word	0x00000000
        /*05a4*/ 	.short	0x0101
        /*05a6*/ 	.byte	0x08
	.zero		1


	//   ....[74]....
        /*05a8*/ 	.word	0x000043f0
        /*05ac*/ 	.word	0x000000ff
        /*05b0*/ 	.word	0x00000060
        /*05b4*/ 	.short	0x010a
        /*05b6*/ 	.byte	0x07
	.zero		1


	//   ....[75]....
        /*05b8*/ 	.word	0x00004570
        /*05bc*/ 	.word	0x000000ff
        /*05c0*/ 	.word	0x00000040
        /*05c4*/ 	.short	0x010b
        /*05c6*/ 	.byte	0x07
	.zero		1


	//   ....[76]....
        /*05c8*/ 	.word	0x000045b0
        /*05cc*/ 	.word	0x000000ff
        /*05d0*/ 	.word	0x00000000
        /*05d4*/ 	.short	0x0101
        /*05d6*/ 	.byte	0x08
	.zero		1


	//   ....[77]....
        /*05d8*/ 	.word	0x000045f0
        /*05dc*/ 	.word	0x000000ff
        /*05e0*/ 	.word	0x00000068
        /*05e4*/ 	.short	0x010a
        /*05e6*/ 	.byte	0x07
	.zero		1


	//   ....[78]....
        /*05e8*/ 	.word	0x00004830
        /*05ec*/ 	.word	0x000000ff
        /*05f0*/ 	.word	0x00000048
        /*05f4*/ 	.short	0x010b
        /*05f6*/ 	.byte	0x07
	.zero		1


	//   ....[79]....
        /*05f8*/ 	.word	0x00004850
        /*05fc*/ 	.word	0x000000ff
        /*0600*/ 	.word	0x00000000
        /*0604*/ 	.short	0x0101
        /*0606*/ 	.byte	0x0d
	.zero		1


	//   ....[80]....
        /*0608*/ 	.word	0x00004880
        /*060c*/ 	.word	0x000000ff
        /*0610*/ 	.word	0x00000050
        /*0614*/ 	.short	0x010a
        /*0616*/ 	.byte	0x07
	.zero		1


	//   ....[81]....
        /*0618*/ 	.word	0x000048a0
        /*061c*/ 	.word	0x000000ff
        /*0620*/ 	.word	0x00000058
        /*0624*/ 	.short	0x010a
        /*0626*/ 	.byte	0x07
	.zero		1


	//   ....[82]....
        /*0628*/ 	.word	0x000048c0
        /*062c*/ 	.word	0x000000ff
        /*0630*/ 	.word	0x00000060
        /*0634*/ 	.short	0x010a
        /*0636*/ 	.byte	0x07
	.zero		1


	//   ....[83]....
        /*0638*/ 	.word	0x00004900
        /*063c*/ 	.word	0x00000000
        /*0640*/ 	.word	0x00000068
        /*0644*/ 	.short	0x010a
        /*0646*/ 	.byte	0xff
	.zero		1


	//   ....[84]....
        /*0648*/ 	.word	0x00004c40
        /*064c*/ 	.word	0x00000000
        /*0650*/ 	.word	0x00000080
        /*0654*/ 	.short	0x010a
        /*0656*/ 	.byte	0xff
	.zero		1


	//   ....[85]....
        /*0658*/ 	.word	0x00004d50
        /*065c*/ 	.word	0x00000000
        /*0660*/ 	.word	0x00000000
        /*0664*/ 	.short	0x0101
        /*0666*/ 	.byte	0xff
	.zero		1


	//   ....[86]....
        /*0668*/ 	.word	0x00005770
        /*066c*/ 	.word	0x00000002
        /*0670*/ 	.word	0x00000030
        /*0674*/ 	.short	0x010a
        /*0676*/ 	.byte	0xff
	.zero		1


	//   ....[87]....
        /*0678*/ 	.word	0x000057b0
        /*067c*/ 	.word	0x00000071
        /*0680*/ 	.word	0x000000a0
        /*0684*/ 	.short	0x010a
        /*0686*/ 	.byte	0xff
	.zero		1


	//   ....[88]....
        /*0688*/ 	.word	0x000058f0
        /*068c*/ 	.word	0x00000002
        /*0690*/ 	.word	0x00000030
        /*0694*/ 	.short	0x010a
        /*0696*/ 	.byte	0xff
	.zero		1


	//   ....[89]....
        /*0698*/ 	.word	0x00005a10
        /*069c*/ 	.word	0x00000000
        /*06a0*/ 	.word	0x00000000
        /*06a4*/ 	.short	0x0101
        /*06a6*/ 	.byte	0xff
	.zero		1


	//   ....[90]....
        /*06a8*/ 	.word	0x00005a90
        /*06ac*/ 	.word	0x00000071
        /*06b0*/ 	.word	0x000000a0
        /*06b4*/ 	.short	0x010a
        /*06b6*/ 	.byte	0xff
	.zero		1


	//   ....[91]....
        /*06b8*/ 	.word	0x000065e0
        /*06bc*/ 	.word	0x00000000
        /*06c0*/ 	.word	0x00000030
        /*06c4*/ 	.short	0x010a
        /*06c6*/ 	.byte	0xff
	.zero		1


	//   ....[92]....
        /*06c8*/ 	.word	0x000066a0
        /*06cc*/ 	.word	0x00000000
        /*06d0*/ 	.word	0x00000030
        /*06d4*/ 	.short	0x010a
        /*06d6*/ 	.byte	0xff
	.zero		1


	//   ....[93]....
        /*06d8*/ 	.word	0x000067d0
        /*06dc*/ 	.word	0x00000000
        /*06e0*/ 	.word	0x00000000
        /*06e4*/ 	.short	0x0101
        /*06e6*/ 	.byte	0xff
	.zero		1


	//   ....[94]....
        /*06e8*/ 	.word	0x00007340
        /*06ec*/ 	.word	0x00000000
        /*06f0*/ 	.word	0x00000030
        /*06f4*/ 	.short	0x010a
        /*06f6*/ 	.byte	0xff
	.zero		1


	//   ....[95]....
        /*06f8*/ 	.word	0x00007400
        /*06fc*/ 	.word	0x00000000
        /*0700*/ 	.word	0x00000030
        /*0704*/ 	.short	0x010a
        /*0706*/ 	.byte	0xff
	.zero		1


	//   ....[96]....
        /*0708*/ 	.word	0x00007530
        /*070c*/ 	.word	0x00000000
        /*0710*/ 	.word	0x00000000
        /*0714*/ 	.short	0x0101
        /*0716*/ 	.byte	0xff
	.zero		1


	//   ....[97]....
        /*0718*/ 	.word	0x000080d0
        /*071c*/ 	.word	0x00000000
        /*0720*/ 	.word	0x00000030
        /*0724*/ 	.short	0x010a
        /*0726*/ 	.byte	0xff
	.zero		1


	//   ....[98]....
        /*0728*/ 	.word	0x00008190
        /*072c*/ 	.word	0x00000000
        /*0730*/ 	.word	0x00000030
        /*0734*/ 	.short	0x010a
        /*0736*/ 	.byte	0xff
	.zero		1


	//   ....[99]....
        /*0738*/ 	.word	0x000082c0
        /*073c*/ 	.word	0x00000000
        /*0740*/ 	.word	0x00000000
        /*0744*/ 	.short	0x0101
        /*0746*/ 	.byte	0xff
	.zero		1


	//   ....[100]....
        /*0748*/ 	.word	0x00008700
        /*074c*/ 	.word	0x000000ff
        /*0750*/ 	.word	0x00000000
        /*0754*/ 	.short	0x0101
        /*0756*/ 	.byte	0x05
	.zero		1


	//   ....[101]....
        /*0758*/ 	.word	0x00008f40
        /*075c*/ 	.word	0x00000002
        /*0760*/ 	.word	0x000000f0
        /*0764*/ 	.short	0x010a
        /*0766*/ 	.byte	0xff
	.zero		1


	//   ....[102]....
        /*0768*/ 	.word	0x00008fa0
        /*076c*/ 	.word	0x00000002
        /*0770*/ 	.word	0x00000018
        /*0774*/ 	.short	0x010a
        /*0776*/ 	.byte	0xff
	.zero		1


	//   ....[103]....
        /*0778*/ 	.word	0x00009000
        /*077c*/ 	.word	0x00000002
        /*0780*/ 	.word	0x00000018
        /*0784*/ 	.short	0x010a
        /*0786*/ 	.byte	0xff
	.zero		1


	//   ....[104]....
        /*0788*/ 	.word	0x00009050
        /*078c*/ 	.word	0x00000002
        /*0790*/ 	.word	0x00000080
        /*0794*/ 	.short	0x010a
        /*0796*/ 	.byte	0xff
	.zero		1


	//   ....[105]....
        /*0798*/ 	.word	0x000090b0
        /*079c*/ 	.word	0x00000000
        /*07a0*/ 	.word	0x00000000
        /*07a4*/ 	.short	0x010a
        /*07a6*/ 	.byte	0xff
	.zero		1


	//   ....[106]....
        /*07a8*/ 	.word	0x00009110
        /*07ac*/ 	.word	0x00000000
        /*07b0*/ 	.word	0x00000000
        /*07b4*/ 	.short	0x010a
        /*07b6*/ 	.byte	0xff
	.zero		1


	//   ....[107]....
        /*07b8*/ 	.word	0x00009160
        /*07bc*/ 	.word	0x00000000
        /*07c0*/ 	.word	0x000000e0
        /*07c4*/ 	.short	0x010a
        /*07c6*/ 	.byte	0xff
	.zero		1


	//   ....[108]....
        /*07c8*/ 	.word	0x000091c0
        /*07cc*/ 	.word	0x00000000
        /*07d0*/ 	.word	0x00000090
        /*07d4*/ 	.short	0x010a
        /*07d6*/ 	.byte	0xff
	.zero		1


	//   ....[109]....
        /*07d8*/ 	.word	0x00009210
        /*07dc*/ 	.word	0x00000000
        /*07e0*/ 	.word	0x00000080
        /*07e4*/ 	.short	0x010a
        /*07e6*/ 	.byte	0xff
	.zero		1


	//   ....[110]....
        /*07e8*/ 	.word	0x00009270
        /*07ec*/ 	.word	0x00000000
        /*07f0*/ 	.word	0x00000090
        /*07f4*/ 	.short	0x010a
        /*07f6*/ 	.byte	0xff
	.zero		1


	//   ....[111]....
        /*07f8*/ 	.word	0x000092c0
        /*07fc*/ 	.word	0x00000000
        /*0800*/ 	.word	0x00000080
        /*0804*/ 	.short	0x010a
        /*0806*/ 	.byte	0xff
	.zero		1


	//   ....[112]....
        /*0808*/ 	.word	0x00009320
        /*080c*/ 	.word	0x00000002
        /*0810*/ 	.word	0x000000c0
        /*0814*/ 	.short	0x010a
        /*0816*/ 	.byte	0xff
	.zero		1


	//   ....[113]....
        /*0818*/ 	.word	0x00009380
        /*081c*/ 	.word	0x00000000
        /*0820*/ 	.word	0x00000000
        /*0824*/ 	.short	0x010a
        /*0826*/ 	.byte	0xff
	.zero		1


	//   ....[114]....
        /*0828*/ 	.word	0x000093e0
        /*082c*/ 	.word	0x00000000
        /*0830*/ 	.word	0x00000000
        /*0834*/ 	.short	0x010a
        /*0836*/ 	.byte	0xff
	.zero		1


	//   ....[115]....
        /*0838*/ 	.word	0x00009440
        /*083c*/ 	.word	0x00000000
        /*0840*/ 	.word	0x00000000
        /*0844*/ 	.short	0x010a
        /*0846*/ 	.byte	0xff
	.zero		1


	//   ....[116]....
        /*0848*/ 	.word	0x000094a0
        /*084c*/ 	.word	0x00000000
        /*0850*/ 	.word	0x00000000
        /*0854*/ 	.short	0x010a
        /*0856*/ 	.byte	0xff
	.zero		1


	//   ....[117]....
        /*0858*/ 	.word	0x00009500
        /*085c*/ 	.word	0x00000000
        /*0860*/ 	.word	0x00000000
        /*0864*/ 	.short	0x010a
        /*0866*/ 	.byte	0xff
	.zero		1


	//   ....[118]....
        /*0868*/ 	.word	0x00009550
        /*086c*/ 	.word	0x00000000
        /*0870*/ 	.word	0x00000080
        /*0874*/ 	.short	0x010a
        /*0876*/ 	.byte	0xff
	.zero		1


	//   ....[119]....
        /*0878*/ 	.word	0x000095b0
        /*087c*/ 	.word	0x00000000
        /*0880*/ 	.word	0x00000078
        /*0884*/ 	.short	0x010a
        /*0886*/ 	.byte	0xff
	.zero		1


	//   ....[120]....
        /*0888*/ 	.word	0x00009610
        /*088c*/ 	.word	0x00000000
        /*0890*/ 	.word	0x00000050
        /*0894*/ 	.short	0x010a
        /*0896*/ 	.byte	0xff
	.zero		1


	//   ....[121]....
        /*0898*/ 	.word	0x00009670
        /*089c*/ 	.word	0x00000000
        /*08a0*/ 	.word	0x00000058
        /*08a4*/ 	.short	0x010a
        /*08a6*/ 	.byte	0xff
	.zero		1


	//   ....[122]....
        /*08a8*/ 	.word	0x000096d0
        /*08ac*/ 	.word	0x00000000
        /*08b0*/ 	.word	0x00000060
        /*08b4*/ 	.short	0x010a
        /*08b6*/ 	.byte	0xff
	.zero		1


	//   ....[123]....
        /*08b8*/ 	.word	0x00009730
        /*08bc*/ 	.word	0x00000000
        /*08c0*/ 	.word	0x00000068
        /*08c4*/ 	.short	0x010a
        /*08c6*/ 	.byte	0xff
	.zero		1


	//   ....[124]....
        /*08c8*/ 	.word	0x00009790
        /*08cc*/ 	.word	0x00000000
        /*08d0*/ 	.word	0x00000050
        /*08d4*/ 	.short	0x010a
        /*08d6*/ 	.byte	0xff
	.zero		1


	//   ....[125]....
        /*08d8*/ 	.word	0x000097f0
        /*08dc*/ 	.word	0x00000000
        /*08e0*/ 	.word	0x00000058
        /*08e4*/ 	.short	0x010a
        /*08e6*/ 	.byte	0xff
	.zero		1


	//   ....[126]....
        /*08e8*/ 	.word	0x00009850
        /*08ec*/ 	.word	0x00000000
        /*08f0*/ 	.word	0x00000060
        /*08f4*/ 	.short	0x010a
        /*08f6*/ 	.byte	0xff
	.zero		1


	//   ....[127]....
        /*08f8*/ 	.word	0x000098a0
        /*08fc*/ 	.word	0x00000000
        /*0900*/ 	.word	0x00000080
        /*0904*/ 	.short	0x010a
        /*0906*/ 	.byte	0xff
	.zero		1


	//   ....[128]....
        /*0908*/ 	.word	0x000098f0
        /*090c*/ 	.word	0x00000002
        /*0910*/ 	.word	0x00000030
        /*0914*/ 	.short	0x010a
        /*0916*/ 	.byte	0xff
	.zero		1


	//   ....[129]....
        /*0918*/ 	.word	0x00009940
        /*091c*/ 	.word	0x00000071
        /*0920*/ 	.word	0x000000a0
        /*0924*/ 	.short	0x010a
        /*0926*/ 	.byte	0xff
	.zero		1


	//   ....[130]....
        /*0928*/ 	.word	0x00009990
        /*092c*/ 	.word	0x00000000
        /*0930*/ 	.word	0x00000030
        /*0934*/ 	.short	0x010a
        /*0936*/ 	.byte	0xff
	.zero		1


	//   ....[131]....
        /*0938*/ 	.word	0x000099e0
        /*093c*/ 	.word	0x00000000
        /*0940*/ 	.word	0x00000030
        /*0944*/ 	.short	0x010a
        /*0946*/ 	.byte	0xff
	.zero		1


	//   ....[132]....
        /*0948*/ 	.word	0x00009a30
        /*094c*/ 	.word	0x00000000
        /*0950*/ 	.word	0x00000030
        /*0954*/ 	.short	0x010a
        /*0956*/ 	.byte	0xff
	.zero		1


	//----- nvinfo : EIATTR_NUM_MBARRIERS
	.align		4
.L_48:
        /*0958*/ 	.byte	0x03, 0x38
        /*095a*/ 	.short	0x0020


	//----- nvinfo : EIATTR_EXIT_INSTR_OFFSETS
	.align		4
        /*095c*/ 	.byte	0x04, 0x1c
        /*095e*/ 	.short	(.L_50 - .L_49)


	//   ....[0]....
.L_49:
        /*0960*/ 	.word	0x00002450


	//   ....[1]....
        /*0964*/ 	.word	0x00002940


	//   ....[2]....
        /*0968*/ 	.word	0x000029a0


	//   ....[3]....
        /*096c*/ 	.word	0x00003900


	//   ....[4]....
        /*0970*/ 	.word	0x00004930


	//   ....[5]....
        /*0974*/ 	.word	0x00004970


	//   ....[6]....
        /*0978*/ 	.word	0x00008f30


	//----- nvinfo : EIATTR_MAX_THREADS
	.align		4
.L_50:
        /*097c*/ 	.byte	0x04, 0x05
        /*097e*/ 	.short	(.L_52 - .L_51)
.L_51:
        /*0980*/ 	.word	0x00000100
        /*0984*/ 	.word	0x00000001
        /*0988*/ 	.word	0x00000001


	//----- nvinfo : EIATTR_CRS_STACK_SIZE
	.align		4
.L_52:
        /*098c*/ 	.byte	0x04, 0x1e
        /*098e*/ 	.short	(.L_54 - .L_53)
.L_53:
        /*0990*/ 	.word	0x00000000


	//----- nvinfo : EIATTR_CBANK_PARAM_SIZE
	.align		4
.L_54:
        /*0994*/ 	.byte	0x03, 0x19
        /*0996*/ 	.short	0x0800


	//----- nvinfo : EIATTR_PARAM_CBANK
	.align		4
        /*0998*/ 	.byte	0x04, 0x0a
        /*099a*/ 	.short	(.L_56 - .L_55)
	.align		4
.L_55:
        /*099c*/ 	.word	index@(.nv.constant0._ZN7cutlass13device_kernelINS_4gemm6kernel13GemmUniversalIN4cute5tupleIJiiiiEEENS1_10collective13CollectiveMmaINS1_35MainloopSm100TmaUmmaWarpSpecializedILi3ELi2ELi4ENS5_IJNS4_1CILi1EEESB_SB_EEEEENS5_IJNSA_ILi64EEENSA_ILi256EEENSA_ILi128EEEEEENS_12float_e5m2_tENS5_IJlSB_lEEESI_SJ_NS4_8TiledMMAINS4_8MMA_AtomIJNS4_10MMA_TraitsINS4_19SM100_MMA_F8F6F4_SSEJSI_SI_fSE_SF_NS4_17integral_constantINS4_4UMMA5MajorELSQ_0EEESR_NSO_INSP_7ScaleInELSS_0EEEST_EEEEEENS4_6LayoutISC_NS5_IJNSA_ILi0EEESX_SX_EEEEENS5_IJNS4_10UnderscoreES10_S10_EEEEENS4_13SM90_TMA_LOADENS4_14ComposedLayoutINS4_7SwizzleILi3ELi4ELi3EEENS4_18smem_ptr_flag_bitsILi8EEENSW_INS5_IJNSA_ILi8EEESG_EEENS5_IJSG_SB_EEEEEEEvNS4_8identityES13_S1D_vS1E_EENS_8epilogue10collective18CollectiveEpilogueINS1G_23Sm100TmaWarpSpecializedILi4ELi2ELi32ELb0ELb0EEEJSH_NS5_IJNSW_ISE_SB_EES1L_EEESI_SJ_SI_SJ_NS1G_6fusion15FusionCallbacksIS1K_NS1N_17LinearCombinationISI_fSI_fLNS_15FloatRoundStyleE2EEESH_S1M_JEEENS4_5SM1004TMEM4LOAD26SM100_TMEM_LOAD_16dp32b32xES13_NS14_INS15_ILi2ELi4ELi3EEES18_NSW_INS5_IJS19_SE_EEENS5_IJSE_SB_EEEEEEENS4_39AutoVectorizingCopyWithAssumedAlignmentILi128EEENS4_14SM90_TMA_STOREES21_S23_S23_EEEvvEEEEvNT_6ParamsE)
        /*09a0*/ 	.short	0x0380
        /*09a2*/ 	.short	0x0800


	//----- nvinfo : EIATTR_SW_WAR
	.align		4
.L_56:
        /*09a4*/ 	.byte	0x04, 0x36
        /*09a6*/ 	.short	(.L_58 - .L_57)
.L_57:
        /*09a8*/ 	.word	0x00000008
.L_58:


//--------------------- .nv.callgraph             --------------------------
	.section	.nv.callgraph,"",@"SHT_CUDA_CALLGRAPH"
	.align	4
	.sectionentsize	8
	.align		4
        /*0000*/ 	.word	0x00000000
	.align		4
        /*0004*/ 	.word	0xffffffff
	.align		4
        /*0008*/ 	.word	index@(_ZN7cutlass13device_kernelINS_4gemm6kernel13GemmUniversalIN4cute5tupleIJiiiiEEENS1_10collective13CollectiveMmaINS1_35MainloopSm100TmaUmmaWarpSpecializedILi3ELi2ELi4ENS5_IJNS4_1CILi1EEESB_SB_EEEEENS5_IJNSA_ILi64EEENSA_ILi256EEENSA_ILi128EEEEEENS_12float_e5m2_tENS5_IJlSB_lEEESI_SJ_NS4_8TiledMMAINS4_8MMA_AtomIJNS4_10MMA_TraitsINS4_19SM100_MMA_F8F6F4_SSEJSI_SI_fSE_SF_NS4_17integral_constantINS4_4UMMA5MajorELSQ_0EEESR_NSO_INSP_7ScaleInELSS_0EEEST_EEEEEENS4_6LayoutISC_NS5_IJNSA_ILi0EEESX_SX_EEEEENS5_IJNS4_10UnderscoreES10_S10_EEEEENS4_13SM90_TMA_LOADENS4_14ComposedLayoutINS4_7SwizzleILi3ELi4ELi3EEENS4_18smem_ptr_flag_bitsILi8EEENSW_INS5_IJNSA_ILi8EEESG_EEENS5_IJSG_SB_EEEEEEEvNS4_8identityES13_S1D_vS1E_EENS_8epilogue10collective18CollectiveEpilogueINS1G_23Sm100TmaWarpSpecializedILi4ELi2ELi32ELb0ELb0EEEJSH_NS5_IJNSW_ISE_SB_EES1L_EEESI_SJ_SI_SJ_NS1G_6fusion15FusionCallbacksIS1K_NS1N_17LinearCombinationISI_fSI_fLNS_15FloatRoundStyleE2EEESH_S1M_JEEENS4_5SM1004TMEM4LOAD26SM100_TMEM_LOAD_16dp32b32xES13_NS14_INS15_ILi2ELi4ELi3EEES18_NSW_INS5_IJS19_SE_EEENS5_IJSE_SB_EEEEEEENS4_39AutoVectorizingCopyWithAssumedAlignmentILi128EEENS4_14SM90_TMA_STOREES21_S23_S23_EEEvvEEEEvNT_6ParamsE)
	.align		4
        /*000c*/ 	.word	index@(__assertfail)
	.align		4
        /*0010*/ 	.word	0x00000000
	.align		4
        /*0014*/ 	.word	0xfffffffe
	.align		4
        /*0018*/ 	.word	0x00000000
	.align		4
        /*001c*/ 	.word	0xfffffffd
	.align		4
        /*0020*/ 	.word	0x00000000
	.align		4
        /*0024*/ 	.word	0xfffffffc


//--------------------- .nv.constant4             --------------------------
	.section	.nv.constant4,"a",@progbits
	.align	8
	.align		8
.nv.constant4:
        /*0000*/ 	.dword	__assertfail
	.align		8
        /*0008*/ 	.dword	__unnamed_1
	.align		8
        /*0010*/ 	.dword	__unnamed_2
	.align		8
        /*0018*/ 	.dword	__unnamed_3
	.align		8
        /*0020*/ 	.dword	_ZN39_INTERNAL_ba340283_4_k_cu_169d22f7_92184cuda3std3__45__cpo5beginE
	.align		8
        /*0028*/ 	.dword	_ZN39_INTERNAL_ba340283_4_k_cu_169d22f7_92184cuda3std3__45__cpo3endE
	.align		8
        /*0030*/ 	.dword	_ZN39_INTERNAL_ba340283_4_k_cu_169d22f7_92184cuda3std3__45__cpo6cbeginE
	.align		8
        /*0038*/ 	.dword	_ZN39_INTERNAL_ba340283_4_k_cu_169d22f7_92184cuda3std3__45__cpo4cendE
	.align		8
        /*0040*/ 	.dword	_ZN39_INTERNAL_ba340283_4_k_cu_169d22f7_92184cuda3std3__441_GLOBAL__N__ba340283_4_k_cu_169d22f7_92186ignoreE
	.align		8
        /*0048*/ 	.dword	_ZN39_INTERNAL_ba340283_4_k_cu_169d22f7_92184cuda3std3__419piecewise_constructE
	.align		8
        /*0050*/ 	.dword	_ZN39_INTERNAL_ba340283_4_k_cu_169d22f7_92184cuda3std3__48in_placeE
	.align		8
        /*0058*/ 	.dword	_ZN39_INTERNAL_ba340283_4_k_cu_169d22f7_92184cuda3std6ranges3__45__cpo4swapE
	.align		8
        /*0060*/ 	.dword	_ZN39_INTERNAL_ba340283_4_k_cu_169d22f7_92184cuda3std6ranges3__45__cpo9iter_moveE
	.align		8
        /*0068*/ 	.dword	_ZN39_INTERNAL_ba340283_4_k_cu_169d22f7_92184cute7productE
	.align		8
        /*0070*/ 	.dword	_ZN39_INTERNAL_ba340283_4_k_cu_169d22f7_92184cute1_E
	.align		8
        /*0078*/ 	.dword	$str$25
	.align		8
        /*0080*/ 	.dword	$str$26
	.align		8
        /*0088*/ 	.dword	$str$27
	.align		8
        /*0090*/ 	.dword	$str$28


//--------------------- .text._ZN7cutlass13device_kernelINS_4gemm6kernel13GemmUniversalIN4cute5tupleIJiiiiEEENS1_10collective13CollectiveMmaINS1_35MainloopSm100TmaUmmaWarpSpecializedILi3ELi2ELi4ENS5_IJNS4_1CILi1EEESB_SB_EEEEENS5_IJNSA_ILi64EEENSA_ILi256EEENSA_ILi128EEEEEENS_12float_e5m2_tENS5_IJlSB_lEEESI_SJ_NS4_8TiledMMAINS4_8MMA_AtomIJNS4_10MMA_TraitsINS4_19SM100_MMA_F8F6F4_SSEJSI_SI_fSE_SF_NS4_17integral_constantINS4_4UMMA5MajorELSQ_0EEESR_NSO_INSP_7ScaleInELSS_0EEEST_EEEEEENS4_6LayoutISC_NS5_IJNSA_ILi0EEESX_SX_EEEEENS5_IJNS4_10UnderscoreES10_S10_EEEEENS4_13SM90_TMA_LOADENS4_14ComposedLayoutINS4_7SwizzleILi3ELi4ELi3EEENS4_18smem_ptr_flag_bitsILi8EEENSW_INS5_IJNSA_ILi8EEESG_EEENS5_IJSG_SB_EEEEEEEvNS4_8identityES13_S1D_vS1E_EENS_8epilogue10collective18CollectiveEpilogueINS1G_23Sm100TmaWarpSpecializedILi4ELi2ELi32ELb0ELb0EEEJSH_NS5_IJNSW_ISE_SB_EES1L_EEESI_SJ_SI_SJ_NS1G_6fusion15FusionCallbacksIS1K_NS1N_17LinearCombinationISI_fSI_fLNS_15FloatRoundStyleE2EEESH_S1M_JEEENS4_5SM1004TMEM4LOAD26SM100_TMEM_LOAD_16dp32b32xES13_NS14_INS15_ILi2ELi4ELi3EEES18_NSW_INS5_IJS19_SE_EEENS5_IJSE_SB_EEEEEEENS4_39AutoVectorizingCopyWithAssumedAlignmentILi128EEENS4_14SM90_TMA_STOREES21_S23_S23_EEEvvEEEEvNT_6ParamsE --------------------------
	.section	.text._ZN7cutlass13device_kernelINS_4gemm6kernel13GemmUniversalIN4cute5tupleIJiiiiEEENS1_10collective13CollectiveMmaINS1_35MainloopSm100TmaUmmaWarpSpecializedILi3ELi2ELi4ENS5_IJNS4_1CILi1EEESB_SB_EEEEENS5_IJNSA_ILi64EEENSA_ILi256EEENSA_ILi128EEEEEENS_12float_e5m2_tENS5_IJlSB_lEEESI_SJ_NS4_8TiledMMAINS4_8MMA_AtomIJNS4_10MMA_TraitsINS4_19SM100_MMA_F8F6F4_SSEJSI_SI_fSE_SF_NS4_17integral_constantINS4_4UMMA5MajorELSQ_0EEESR_NSO_INSP_7ScaleInELSS_0EEEST_EEEEEENS4_6LayoutISC_NS5_IJNSA_ILi0EEESX_SX_EEEEENS5_IJNS4_10UnderscoreES10_S10_EEEEENS4_13SM90_TMA_LOADENS4_14ComposedLayoutINS4_7SwizzleILi3ELi4ELi3EEENS4_18smem_ptr_flag_bitsILi8EEENSW_INS5_IJNSA_ILi8EEESG_EEENS5_IJSG_SB_EEEEEEEvNS4_8identityES13_S1D_vS1E_EENS_8epilogue10collective18CollectiveEpilogueINS1G_23Sm100TmaWarpSpecializedILi4ELi2ELi32ELb0ELb0EEEJSH_NS5_IJNSW_ISE_SB_EES1L_EEESI_SJ_SI_SJ_NS1G_6fusion15FusionCallbacksIS1K_NS1N_17LinearCombinationISI_fSI_fLNS_15FloatRoundStyleE2EEESH_S1M_JEEENS4_5SM1004TMEM4LOAD26SM100_TMEM_LOAD_16dp32b32xES13_NS14_INS15_ILi2ELi4ELi3EEES18_NSW_INS5_IJS19_SE_EEENS5_IJSE_SB_EEEEEEENS4_39AutoVectorizingCopyWithAssumedAlignmentILi128EEENS4_14SM90_TMA_STOREES21_S23_S23_EEEvvEEEEvNT_6ParamsE,"ax",@progbits
	.align	128
.text._ZN7cutlass13device_kernelINS_4gemm6kernel13GemmUniversalIN4cute5tupleIJiiiiEEENS1_10collective13CollectiveMmaINS1_35MainloopSm100TmaUmmaWarpSpecializedILi3ELi2ELi4ENS5_IJNS4_1CILi1EEESB_SB_EEEEENS5_IJNSA_ILi64EEENSA_ILi256EEENSA_ILi128EEEEEENS_12float_e5m2_tENS5_IJlSB_lEEESI_SJ_NS4_8TiledMMAINS4_8MMA_AtomIJNS4_10MMA_TraitsINS4_19SM100_MMA_F8F6F4_SSEJSI_SI_fSE_SF_NS4_17integral_constantINS4_4UMMA5MajorELSQ_0EEESR_NSO_INSP_7ScaleInELSS_0EEEST_EEEEEENS4_6LayoutISC_NS5_IJNSA_ILi0EEESX_SX_EEEEENS5_IJNS4_10UnderscoreES10_S10_EEEEENS4_13SM90_TMA_LOADENS4_14ComposedLayoutINS4_7SwizzleILi3ELi4ELi3EEENS4_18smem_ptr_flag_bitsILi8EEENSW_INS5_IJNSA_ILi8EEESG_EEENS5_IJSG_SB_EEEEEEEvNS4_8identityES13_S1D_vS1E_EENS_8epilogue10collective18CollectiveEpilogueINS1G_23Sm100TmaWarpSpecializedILi4ELi2ELi32ELb0ELb0EEEJSH_NS5_IJNSW_ISE_SB_EES1L_EEESI_SJ_SI_SJ_NS1G_6fusion15FusionCallbacksIS1K_NS1N_17LinearCombinationISI_fSI_fLNS_15FloatRoundStyleE2EEESH_S1M_JEEENS4_5SM1004TMEM4LOAD26SM100_TMEM_LOAD_16dp32b32xES13_NS14_INS15_ILi2ELi4ELi3EEES18_NSW_INS5_IJS19_SE_EEENS5_IJSE_SB_EEEEEEENS4_39AutoVectorizingCopyWithAssumedAlignmentILi128EEENS4_14SM90_TMA_STOREES21_S23_S23_EEEvvEEEEvNT_6ParamsE:
        .type           _ZN7cutlass13device_kernelINS_4gemm6kernel13GemmUniversalIN4cute5tupleIJiiiiEEENS1_10collective13CollectiveMmaINS1_35MainloopSm100TmaUmmaWarpSpecializedILi3ELi2ELi4ENS5_IJNS4_1CILi1EEESB_SB_EEEEENS5_IJNSA_ILi64EEENSA_ILi256EEENSA_ILi128EEEEEENS_12float_e5m2_tENS5_IJlSB_lEEESI_SJ_NS4_8TiledMMAINS4_8MMA_AtomIJNS4_10MMA_TraitsINS4_19SM100_MMA_F8F6F4_SSEJSI_SI_fSE_SF_NS4_17integral_constantINS4_4UMMA5MajorELSQ_0EEESR_NSO_INSP_7ScaleInELSS_0EEEST_EEEEEENS4_6LayoutISC_NS5_IJNSA_ILi0EEESX_SX_EEEEENS5_IJNS4_10UnderscoreES10_S10_EEEEENS4_13SM90_TMA_LOADENS4_14ComposedLayoutINS4_7SwizzleILi3ELi4ELi3EEENS4_18smem_ptr_flag_bitsILi8EEENSW_INS5_IJNSA_ILi8EEESG_EEENS5_IJSG_SB_EEEEEEEvNS4_8identityES13_S1D_vS1E_EENS_8epilogue10collective18CollectiveEpilogueINS1G_23Sm100TmaWarpSpecializedILi4ELi2ELi32ELb0ELb0EEEJSH_NS5_IJNSW_ISE_SB_EES1L_EEESI_SJ_SI_SJ_NS1G_6fusion15FusionCallbacksIS1K_NS1N_17LinearCombinationISI_fSI_fLNS_15FloatRoundStyleE2EEESH_S1M_JEEENS4_5SM1004TMEM4LOAD26SM100_TMEM_LOAD_16dp32b32xES13_NS14_INS15_ILi2ELi4ELi3EEES18_NSW_INS5_IJS19_SE_EEENS5_IJSE_SB_EEEEEEENS4_39AutoVectorizingCopyWithAssumedAlignmentILi128EEENS4_14SM90_TMA_STOREES21_S23_S23_EEEvvEEEEvNT_6ParamsE,@function
        .size           _ZN7cutlass13device_kernelINS_4gemm6kernel13GemmUniversalIN4cute5tupleIJiiiiEEENS1_10collective13CollectiveMmaINS1_35MainloopSm100TmaUmmaWarpSpecializedILi3ELi2ELi4ENS5_IJNS4_1CILi1EEESB_SB_EEEEENS5_IJNSA_ILi64EEENSA_ILi256EEENSA_ILi128EEEEEENS_12float_e5m2_tENS5_IJlSB_lEEESI_SJ_NS4_8TiledMMAINS4_8MMA_AtomIJNS4_10MMA_TraitsINS4_19SM100_MMA_F8F6F4_SSEJSI_SI_fSE_SF_NS4_17integral_constantINS4_4UMMA5MajorELSQ_0EEESR_NSO_INSP_7ScaleInELSS_0EEEST_EEEEEENS4_6LayoutISC_NS5_IJNSA_ILi0EEESX_SX_EEEEENS5_IJNS4_10UnderscoreES10_S10_EEEEENS4_13SM90_TMA_LOADENS4_14ComposedLayoutINS4_7SwizzleILi3ELi4ELi3EEENS4_18smem_ptr_flag_bitsILi8EEENSW_INS5_IJNSA_ILi8EEESG_EEENS5_IJSG_SB_EEEEEEEvNS4_8identityES13_S1D_vS1E_EENS_8epilogue10collective18CollectiveEpilogueINS1G_23Sm100TmaWarpSpecializedILi4ELi2ELi32ELb0ELb0EEEJSH_NS5_IJNSW_ISE_SB_EES1L_EEESI_SJ_SI_SJ_NS1G_6fusion15FusionCallbacksIS1K_NS1N_17LinearCombinationISI_fSI_fLNS_15FloatRoundStyleE2EEESH_S1M_JEEENS4_5SM1004TMEM4LOAD26SM100_TMEM_LOAD_16dp32b32xES13_NS14_INS15_ILi2ELi4ELi3EEES18_NSW_INS5_IJS19_SE_EEENS5_IJSE_SB_EEEEEEENS4_39AutoVectorizingCopyWithAssumedAlignmentILi128EEENS4_14SM90_TMA_STOREES21_S23_S23_EEEvvEEEEvNT_6ParamsE,(.L_x_167 - _ZN7cutlass13device_kernelINS_4gemm6kernel13GemmUniversalIN4cute5tupleIJiiiiEEENS1_10collective13CollectiveMmaINS1_35MainloopSm100TmaUmmaWarpSpecializedILi3ELi2ELi4ENS5_IJNS4_1CILi1EEESB_SB_EEEEENS5_IJNSA_ILi64EEENSA_ILi256EEENSA_ILi128EEEEEENS_12float_e5m2_tENS5_IJlSB_lEEESI_SJ_NS4_8TiledMMAINS4_8MMA_AtomIJNS4_10MMA_TraitsINS4_19SM100_MMA_F8F6F4_SSEJSI_SI_fSE_SF_NS4_17integral_constantINS4_4UMMA5MajorELSQ_0EEESR_NSO_INSP_7ScaleInELSS_0EEEST_EEEEEENS4_6LayoutISC_NS5_IJNSA_ILi0EEESX_SX_EEEEENS5_IJNS4_10UnderscoreES10_S10_EEEEENS4_13SM90_TMA_LOADENS4_14ComposedLayoutINS4_7SwizzleILi3ELi4ELi3EEENS4_18smem_ptr_flag_bitsILi8EEENSW_INS5_IJNSA_ILi8EEESG_EEENS5_IJSG_SB_EEEEEEEvNS4_8identityES13_S1D_vS1E_EENS_8epilogue10collective18CollectiveEpilogueINS1G_23Sm100TmaWarpSpecializedILi4ELi2ELi32ELb0ELb0EEEJSH_NS5_IJNSW_ISE_SB_EES1L_EEESI_SJ_SI_SJ_NS1G_6fusion15FusionCallbacksIS1K_NS1N_17LinearCombinationISI_fSI_fLNS_15FloatRoundStyleE2EEESH_S1M_JEEENS4_5SM1004TMEM4LOAD26SM100_TMEM_LOAD_16dp32b32xES13_NS14_INS15_ILi2ELi4ELi3EEES18_NSW_INS5_IJS19_SE_EEENS5_IJSE_SB_EEEEEEENS4_39AutoVectorizingCopyWithAssumedAlignmentILi128EEENS4_14SM90_TMA_STOREES21_S23_S23_EEEvvEEEEvNT_6ParamsE)
        .other          _ZN7cutlass13device_kernelINS_4gemm6kernel13GemmUniversalIN4cute5tupleIJiiiiEEENS1_10collective13CollectiveMmaINS1_35MainloopSm100TmaUmmaWarpSpecializedILi3ELi2ELi4ENS5_IJNS4_1CILi1EEESB_SB_EEEEENS5_IJNSA_ILi64EEENSA_ILi256EEENSA_ILi128EEEEEENS_12float_e5m2_tENS5_IJlSB_lEEESI_SJ_NS4_8TiledMMAINS4_8MMA_AtomIJNS4_10MMA_TraitsINS4_19SM100_MMA_F8F6F4_SSEJSI_SI_fSE_SF_NS4_17integral_constantINS4_4UMMA5MajorELSQ_0EEESR_NSO_INSP_7ScaleInELSS_0EEEST_EEEEEENS4_6LayoutISC_NS5_IJNSA_ILi0EEESX_SX_EEEEENS5_IJNS4_10UnderscoreES10_S10_EEEEENS4_13SM90_TMA_LOADENS4_14ComposedLayoutINS4_7SwizzleILi3ELi4ELi3EEENS4_18smem_ptr_flag_bitsILi8EEENSW_INS5_IJNSA_ILi8EEESG_EEENS5_IJSG_SB_EEEEEEEvNS4_8identityES13_S1D_vS1E_EENS_8epilogue10collective18CollectiveEpilogueINS1G_23Sm100TmaWarpSpecializedILi4ELi2ELi32ELb0ELb0EEEJSH_NS5_IJNSW_ISE_SB_EES1L_EEESI_SJ_SI_SJ_NS1G_6fusion15FusionCallbacksIS1K_NS1N_17LinearCombinationISI_fSI_fLNS_15FloatRoundStyleE2EEESH_S1M_JEEENS4_5SM1004TMEM4LOAD26SM100_TMEM_LOAD_16dp32b32xES13_NS14_INS15_ILi2ELi4ELi3EEES18_NSW_INS5_IJS19_SE_EEENS5_IJSE_SB_EEEEEEENS4_39AutoVectorizingCopyWithAssumedAlignmentILi128EEENS4_14SM90_TMA_STOREES21_S23_S23_EEEvvEEEEvNT_6ParamsE,@"STO_CUDA_ENTRY STV_DEFAULT"
_ZN7cutlass13device_kernelINS_4gemm6kernel13GemmUniversalIN4cute5tupleIJiiiiEEENS1_10collective13CollectiveMmaINS1_35MainloopSm100TmaUmmaWarpSpecializedILi3ELi2ELi4ENS5_IJNS4_1CILi1EEESB_SB_EEEEENS5_IJNSA_ILi64EEENSA_ILi256EEENSA_ILi128EEEEEENS_12float_e5m2_tENS5_IJlSB_lEEESI_SJ_NS4_8TiledMMAINS4_8MMA_AtomIJNS4_10MMA_TraitsINS4_19SM100_MMA_F8F6F4_SSEJSI_SI_fSE_SF_NS4_17integral_constantINS4_4UMMA5MajorELSQ_0EEESR_NSO_INSP_7ScaleInELSS_0EEEST_EEEEEENS4_6LayoutISC_NS5_IJNSA_ILi0EEESX_SX_EEEEENS5_IJNS4_10UnderscoreES10_S10_EEEEENS4_13SM90_TMA_LOADENS4_14ComposedLayoutINS4_7SwizzleILi3ELi4ELi3EEENS4_18smem_ptr_flag_bitsILi8EEENSW_INS5_IJNSA_ILi8EEESG_EEENS5_IJSG_SB_EEEEEEEvNS4_8identityES13_S1D_vS1E_EENS_8epilogue10collective18CollectiveEpilogueINS1G_23Sm100TmaWarpSpecializedILi4ELi2ELi32ELb0ELb0EEEJSH_NS5_IJNSW_ISE_SB_EES1L_EEESI_SJ_SI_SJ_NS1G_6fusion15FusionCallbacksIS1K_NS1N_17LinearCombinationISI_fSI_fLNS_15FloatRoundStyleE2EEESH_S1M_JEEENS4_5SM1004TMEM4LOAD26SM100_TMEM_LOAD_16dp32b32xES13_NS14_INS15_ILi2ELi4ELi3EEES18_NSW_INS5_IJS19_SE_EEENS5_IJSE_SB_EEEEEEENS4_39AutoVectorizingCopyWithAssumedAlignmentILi128EEENS4_14SM90_TMA_STOREES21_S23_S23_EEEvvEEEEvNT_6ParamsE:
[----:B------:R-:W1:Y:S01]  /*0000*/  LDC R1, c[0x0][0x37c] ;  /* 0x0000df00ff017b82 */ /* 0x000e620000000800 */
[----:B------:R-:W2:Y:S01]  /*0010*/  S2R R108, SR_TID.X ;  /* 0x00000000006c7919 */ /* 0x000ea20000002100 */
[----:B------:R-:W3:Y:S01]  /*0020*/  LDCU.64 UR4, c[0x0][0x890] ;  /* 0x00011200ff0477ac */ /* 0x000ee20008000a00 */
[----:B------:R-:W-:Y:S02]  /*0030*/  PRMT R96, RZ, 0x7610, R96 ;  /* 0x00007610ff607816 */ /* 0x000fe40000000060 */
[----:B------:R-:W-:Y:S01]  /*0040*/  ELECT P5, URZ, PT ;  /* 0x0000000000ff782f */ /* 0x000fe200038a0000 */
[----:B------:R-:W4:Y:S01]  /*0050*/  LDCU.64 UR46, c[0x0][0x358] ;  /* 0x00006b00ff2e77ac */ /* 0x000f220008000a00 */
[----:B---3--:R-:W-:-:S04]  /*0060*/  UISETP.NE.U32.AND UP0, UPT, UR4, URZ, UPT ;  /* 0x000000ff0400728c */ /* 0x008fc8000bf05070 */
[----:B------:R-:W-:Y:S01]  /*0070*/  UISETP.NE.AND.EX UP0, UPT, UR5, URZ, UPT, UP0 ;  /* 0x000000ff0500728c */ /* 0x000fe2000bf05300 */
[----:B--2---:R-:W-:-:S05]  /*0080*/  SHF.R.U32.HI R101, RZ, 0x5, R108 ;  /* 0x00000005ff657819 */ /* 0x004fca000001166c */
[----:B------:R-:W2:Y:S02]  /*0090*/  SHFL.IDX PT, R0, R101, RZ, 0x1f ;  /* 0x00001fff65007589 */ /* 0x000ea400000e0000 */
[----:B--2---:R-:W-:Y:S01]  /*00a0*/  R2UR UR8, R0 ;  /* 0x00000000000872ca */ /* 0x004fe200000e0000 */
[----:B-1--4-:R-:W-:-:S14]  /*00b0*/  BRA.U UP0, `(.L_x_0) ;  /* 0x00000001002c7547 */ /* 0x012fdc000b800000 */
[----:B------:R-:W1:Y:S02]  /*00c0*/  LDCU.64 UR6, c[0x0][0x888] ;  /* 0x00011100ff0677ac */ /* 0x000e640008000a00 */
[----:B-1----:R-:W-:-:S04]  /*00d0*/  UISETP.NE.U32.AND UP0, UPT, UR6, URZ, UPT ;  /* 0x000000ff0600728c */ /* 0x002fc8000bf05070 */
[----:B------:R-:W-:-:S09]  /*00e0*/  UISETP.NE.AND.EX UP0, UPT, UR7, URZ, UPT, UP0 ;  /* 0x000000ff0700728c */ /* 0x000fd2000bf05300 */
[----:B------:R-:W-:Y:S05]  /*00f0*/  BRA.U !UP0, `(.L_x_1) ;  /* 0x0000000108107547 */ /* 0x000fea000b800000 */
[----:B------:R-:W1:Y:S02]  /*0100*/  LDC.64 R2, c[0x0][0x888] ;  /* 0x00022200ff027b82 */ /* 0x000e640000000a00 */
[----:B-1----:R1:W5:Y:S01]  /*0110*/  LDG.E R49, desc[UR46][R2.64] ;  /* 0x0000002e02317981 */ /* 0x002362000c1e1900 */
[----:B------:R-:W-:Y:S01]  /*0120*/  HFMA2 R96, -RZ, RZ, 0, 5.9604644775390625e-08 ;  /* 0x00000001ff607431 */ /* 0x000fe200000001ff */
[----:B------:R-:W-:Y:S05]  /*0130*/  BRA `(.L_x_0) ;  /* 0x00000000000c7947 */ /* 0x000fea0003800000 */
.L_x_1:
[----:B------:R-:W1:Y:S01]  /*0140*/  LDCU UR6, c[0x0][0x880] ;  /* 0x00011000ff0677ac */ /* 0x000e620008000800 */
[----:B------:R-:W-:Y:S01]  /*0150*/  HFMA2 R96, -RZ, RZ, 0, 5.9604644775390625e-08 ;  /* 0x00000001ff607431 */ /* 0x000fe200000001ff */
[----:B-1----:R-:W-:-:S07]  /*0160*/  MOV R49, UR6 ;  /* 0x0000000600317c02 */ /* 0x002fce0008000f00 */
.L_x_0:
[----:B------:R-:W2:Y:S02]  /*0170*/  LDCU.64 UR6, c[0x0][0x8b0] ;  /* 0x00011600ff0677ac */ /* 0x000ea40008000a00 */
[----:B--2---:R-:W-:-:S04]  /*0180*/  UISETP.NE.U32.AND UP0, UPT, UR6, URZ, UPT ;  /* 0x000000ff0600728c */ /* 0x004fc8000bf05070 */
[----:B------:R-:W-:-:S09]  /*0190*/  UISETP.NE.AND.EX UP0, UPT, UR7, URZ, UPT, UP0 ;  /* 0x000000ff0700728c */ /* 0x000fd2000bf05300 */
[----:B------:R-:W-:Y:S05]  /*01a0*/  BRA.U UP0, `(.L_x_2) ;  /* 0x0000000100247547 */ /* 0x000fea000b800000 */
[----:B------:R-:W2:Y:S02]  /*01b0*/  LDCU.64 UR6, c[0x0][0x8a8] ;  /* 0x00011500ff0677ac */ /* 0x000ea40008000a00 */
[----:B--2---:R-:W-:-:S04]  /*01c0*/  UISETP.NE.U32.AND UP0, UPT, UR6, URZ, UPT ;  /* 0x000000ff0600728c */ /* 0x004fc8000bf05070 */
[----:B------:R-:W-:-:S09]  /*01d0*/  UISETP.NE.AND.EX UP0, UPT, UR7, URZ, UPT, UP0 ;  /* 0x000000ff0700728c */ /* 0x000fd2000bf05300 */
[----:B------:R-:W-:Y:S05]  /*01e0*/  BRA.U !UP0, `(.L_x_3) ;  /* 0x00000001080c7547 */ /* 0x000fea000b800000 */
[----:B-1----:R-:W1:Y:S02]  /*01f0*/  LDC.64 R2, c[0x0][0x8a8] ;  /* 0x00022a00ff027b82 */ /* 0x002e640000000a00 */
[----:B-1----:R2:W5:Y:S01]  /*0200*/  LDG.E R47, desc[UR46][R2.64] ;  /* 0x0000002e022f7981 */ /* 0x002562000c1e1900 */
[----:B------:R-:W-:Y:S05]  /*0210*/  BRA `(.L_x_2) ;  /* 0x0000000000087947 */ /* 0x000fea0003800000 */
.L_x_3:
[----:B------:R-:W2:Y:S02]  /*0220*/  LDCU UR6, c[0x0][0x8a0] ;  /* 0x00011400ff0677ac */ /* 0x000ea40008000800 */
[----:B--2---:R-:W-:Y:S02]  /*0230*/  MOV R47, UR6 ;  /* 0x00000006002f7c02 */ /* 0x004fe40008000f00 */
.L_x_2:
[----:B------:R-:W-:Y:S01]  /*0240*/  IMAD.U32 R0, RZ, RZ, UR8 ;  /* 0x00000008ff007e24 */ /* 0x000fe2000f8e00ff */
[----:B------:R-:W-:Y:S04]  /*0250*/  BSSY.RECONVERGENT B0, `(.L_x_4) ;  /* 0x000000c000007945 */ /* 0x000fe80003800200 */
[C---:B------:R-:W-:Y:S02]  /*0260*/  ISETP.NE.OR P1, PT, R0.reuse, 0x1, !P5 ;  /* 0x000000010000780c */ /* 0x040fe40006f25670 */
[----:B------:R-:W-:-:S11]  /*0270*/  ISETP.NE.OR P0, PT, R0, 0x3, !P5 ;  /* 0x000000030000780c */ /* 0x000fd60006f05670 */
[----:B------:R-:W-:Y:S05]  /*0280*/  @P1 BRA `(.L_x_5) ;  /* 0x0000000000201947 */ /* 0x000fea0003800000 */
[----:B------:R-:W3:Y:S02]  /*0290*/  LDCU.64 UR6, c[0x0][0x348] ;  /* 0x00006900ff0677ac */ /* 0x000ee40008000a00 */
[----:B---3--:R-:W-:Y:S02]  /*02a0*/  UIADD3 UR10, UP1, UPT, UR6, 0x80, URZ ;  /* 0x00000080060a7890 */ /* 0x008fe4000ff3e0ff */
[----:B------:R-:W-:Y:S02]  /*02b0*/  UIADD3 UR6, UP0, UPT, UR6, 0x180, URZ ;  /* 0x0000018006067890 */ /* 0x000fe4000ff1e0ff */
[----:B------:R-:W-:Y:S02]  /*02c0*/  UIADD3.X UR11, UPT, UPT, URZ, UR7, URZ, UP1, !UPT ;  /* 0x00000007ff0b7290 */ /* 0x000fe40008ffe4ff */
[----:B------:R-:W-:-:S07]  /*02d0*/  UIADD3.X UR7, UPT, UPT, URZ, UR7, URZ, UP0, !UPT ;  /* 0x00000007ff077290 */ /* 0x000fce00087fe4ff */
[----:B------:R3:W-:Y:S02]  /*02e0*/  UTMACCTL.PF [UR10] ;  /* 0x000000000a0079b9 */ /* 0x0007e40008040000 */
[----:B------:R3:W-:Y:S02]  /*02f0*/  UTMACCTL.PF [UR6] ;  /* 0x00000000060079b9 */ /* 0x0007e40008040000 */
[----:B---3--:R-:W-:Y:S01]  /*0300*/  NOP ;  /* 0x0000000000007918 */ /* 0x008fe20000000000 */
.L_x_5:
[----:B------:R-:W-:Y:S05]  /*0310*/  BSYNC.RECONVERGENT B0 ;  /* 0x0000000000007941 */ /* 0x000fea0003800200 */
.L_x_4:
[----:B------:R-:W-:Y:S04]  /*0320*/  BSSY.RECONVERGENT B0, `(.L_x_6) ;  /* 0x000000a000007945 */ /* 0x000fe80003800200 */
        /* <DEDUP_REMOVED lines=9> */
.L_x_7:
[----:B------:R-:W-:Y:S05]  /*03c0*/  BSYNC.RECONVERGENT B0 ;  /* 0x0000000000007941 */ /* 0x000fea0003800200 */
.L_x_6:
[----:B------:R-:W3:Y:S01]  /*03d0*/  LDCU.64 UR6, c[0x0][0x888] ;  /* 0x00011100ff0677ac */ /* 0x000ee20008000a00 */
[----:B------:R-:W-:Y:S02]  /*03e0*/  UISETP.EQ.U32.AND UP1, UPT, UR4, URZ, UPT ;  /* 0x000000ff0400728c */ /* 0x000fe4000bf22070 */
[----:B------:R-:W-:Y:S02]  /*03f0*/  UPLOP3.LUT UP2, UPT, UPT, UPT, UPT, 0x80, 0x8 ;  /* 0x000000000008789c */ /* 0x000fe40003f4f070 */
[----:B---3--:R-:W-:-:S04]  /*0400*/  UISETP.NE.U32.AND UP0, UPT, UR6, URZ, UPT ;  /* 0x000000ff0600728c */ /* 0x008fc8000bf05070 */
[----:B------:R-:W-:-:S04]  /*0410*/  UISETP.NE.AND.EX UP0, UPT, UR7, URZ, UPT, UP0 ;  /* 0x000000ff0700728c */ /* 0x000fc8000bf05300 */
[----:B------:R-:W-:-:S04]  /*0420*/  UISETP.EQ.OR.EX UP3, UPT, UR5, URZ, !UP0, UP1 ;  /* 0x000000ff0500728c */ /* 0x000fc8000c762710 */
[----:B------:R-:W-:-:S05]  /*0430*/  UP2UR UR50, UPR, URZ, 0x8 ;  /* 0x00000008ff327883 */ /* 0x000fca0008000000 */
[----:B------:R-:W-:Y:S07]  /*0440*/  BRA.U !UP3, `(.L_x_8) ;  /* 0x000000010b207547 */ /* 0x000fee000b800000 */
[----:B------:R-:W-:Y:S01]  /*0450*/  UISETP.NE.U32.AND UP2, UPT, UR4, URZ, UPT ;  /* 0x000000ff0400728c */ /* 0x000fe2000bf45070 */
[----:B-----5:R-:W-:Y:S01]  /*0460*/  FSETP.NEU.AND P0, PT, R49, RZ, PT ;  /* 0x000000ff3100720b */ /* 0x020fe20003f0d000 */
[----:B------:R-:W-:Y:S02]  /*0470*/  USEL UR4, URZ, 0xffffffff, UP0 ;  /* 0xffffffffff047887 */ /* 0x000fe40008000000 */
[----:B------:R-:W-:-:S10]  /*0480*/  UISETP.NE.AND.EX UP2, UPT, UR5, URZ, UPT, UP2 ;  /* 0x000000ff0500728c */ /* 0x000fd4000bf45320 */
[----:B------:R-:W-:Y:S01]  /*0490*/  VOTEU.ANY UP1, P0 ;  /* 0x0000000000ff7886 */ /* 0x000fe20000020100 */
[----:B------:R-:W-:-:S04]  /*04a0*/  @!UP2 USEL UR4, URZ, 0xffffffff, UP1 ;  /* 0xffffffffff04a887 */ /* 0x000fc80008800000 */
[----:B------:R-:W-:-:S04]  /*04b0*/  ULOP3.LUT UR4, UR4, 0x1, URZ, 0xc0, !UPT ;  /* 0x0000000104047892 */ /* 0x000fc8000f8ec0ff */
[----:B------:R-:W-:-:S11]  /*04c0*/  UISETP.NE.U32.AND UP2, UPT, UR4, 0x1, UPT ;  /* 0x000000010400788c */ /* 0x000fd6000bf45070 */
.L_x_8:
[----:B-12---:R-:W1:Y:S01]  /*04d0*/  SHFL.IDX PT, R2, R101, RZ, 0x1f ;  /* 0x00001fff65027589 */ /* 0x006e6200000e0000 */
[----:B------:R-:W-:-:S04]  /*04e0*/  UISETP.NE.AND UP1, UPT, UR8, 0x2, UPT ;  /* 0x000000020800788c */ /* 0x000fc8000bf25270 */
[----:B------:R-:W-:Y:S01]  /*04f0*/  USEL UR6, URZ, 0x1, UP1 ;  /* 0x00000001ff067887 */ /* 0x000fe20008800000 */
[----:B-1----:R-:W-:-:S13]  /*0500*/  ISETP.NE.AND P0, PT, R2, RZ, PT ;  /* 0x000000ff0200720c */ /* 0x002fda0003f05270 */
[----:B------:R-:W-:Y:S05]  /*0510*/  @P0 BRA `(.L_x_9) ;  /* 0x0000000000400947 */ /* 0x000fea0003800000 */
[----:B------:R-:W1:Y:S01]  /*0520*/  S2UR UR5, SR_CgaCtaId ;  /* 0x00000000000579c3 */ /* 0x000e620000008800 */
[----:B------:R-:W-:Y:S01]  /*0530*/  UMOV UR7, 0x400 ;  /* 0x0000040000077882 */ /* 0x000fe20000000000 */
[----:B------:R-:W-:Y:S01]  /*0540*/  UMOV UR4, 0x1 ;  /* 0x0000000100047882 */ /* 0x000fe20000000000 */
[----:B------:R-:W-:Y:S01]  /*0550*/  ELECT P0, URZ, PT ;  /* 0x0000000000ff782f */ /* 0x000fe20003800000 */
[----:B------:R-:W-:-:S04]  /*0560*/  UIADD3 UR10, UPT, UPT, -UR4, 0x100000, URZ ;  /* 0x00100000040a7890 */ /* 0x000fc8000fffe1ff */
[----:B------:R-:W-:Y:S02]  /*0570*/  USHF.L.U32 UR11, UR10, 0xb, URZ ;  /* 0x0000000b0a0b7899 */ /* 0x000fe400080006ff */
[----:B------:R-:W-:Y:S02]  /*0580*/  USHF.L.U32 UR10, UR10, 0x1, URZ ;  /* 0x000000010a0a7899 */ /* 0x000fe400080006ff */
[----:B-1----:R-:W-:Y:S01]  /*0590*/  ULEA UR5, UR5, UR7, 0x18 ;  /* 0x0000000705057291 */ /* 0x002fe2000f8ec0ff */
[----:B------:R-:W1:Y:S11]  /*05a0*/  FENCE.VIEW.ASYNC.S ;  /* 0x00000000000073c6 */ /* 0x000e760000000000 */
[----:B-1----:R1:W2:Y:S01]  /*05b0*/  SYNCS.EXCH.64 URZ, [UR5], UR10 ;  /* 0x0000000a05ff75b2 */ /* 0x0022a20008000100 */
[----:B------:R1:W3:Y:S01]  /*05c0*/  SYNCS.EXCH.64 URZ, [UR5+0x18], UR10 ;  /* 0x0000180a05ff75b2 */ /* 0x0002e20008000100 */
[----:B------:R1:W4:Y:S01]  /*05d0*/  SYNCS.EXCH.64 URZ, [UR5+0x8], UR10 ;  /* 0x0000080a05ff75b2 */ /* 0x0003220008000100 */
[----:B------:R1:W1:Y:S01]  /*05e0*/  SYNCS.EXCH.64 URZ, [UR5+0x20], UR10 ;  /* 0x0000200a05ff75b2 */ /* 0x0002620008000100 */
[----:B------:R1:W1:Y:S01]  /*05f0*/  SYNCS.EXCH.64 URZ, [UR5+0x10], UR10 ;  /* 0x0000100a05ff75b2 */ /* 0x0002620008000100 */
[----:B------:R1:W1:Y:S01]  /*0600*/  SYNCS.EXCH.64 URZ, [UR5+0x28], UR10 ;  /* 0x0000280a05ff75b2 */ /* 0x0002620008000100 */
[----:B------:R-:W-:Y:S01]  /*0610*/  NOP ;  /* 0x0000000000007918 */ /* 0x000fe20000000000 */
.L_x_9:
[----:B------:R-:W2:Y:S01]  /*0620*/  SHFL.IDX PT, R2, R101, RZ, 0x1f ;  /* 0x00001fff65027589 */ /* 0x000ea200000e0000 */
[----:B------:R-:W-:Y:S01]  /*0630*/  NOP ;  /* 0x0000000000007918 */ /* 0x000fe20000000000 */
[----:B--2---:R-:W-:-:S13]  /*0640*/  ISETP.NE.AND P0, PT, R2, 0x1, PT ;  /* 0x000000010200780c */ /* 0x004fda0003f05270 */
[----:B------:R-:W-:Y:S05]  /*0650*/  @P0 BRA `(.L_x_10) ;  /* 0x0000000000580947 */ /* 0x000fea0003800000 */
[----:B------:R-:W2:Y:S01]  /*0660*/  S2UR UR7, SR_CgaCtaId ;  /* 0x00000000000779c3 */ /* 0x000ea20000008800 */
[----:B------:R-:W-:Y:S01]  /*0670*/  UMOV UR9, 0x400 ;  /* 0x0000040000097882 */ /* 0x000fe20000000000 */
[----:B-1----:R-:W-:Y:S01]  /*0680*/  UMOV UR5, 0x20 ;  /* 0x0000002000057882 */ /* 0x002fe20000000000 */
[----:B------:R-:W-:Y:S01]  /*0690*/  UMOV UR4, 0x80 ;  /* 0x0000008000047882 */ /* 0x000fe20000000000 */
[----:B------:R-:W-:-:S04]  /*06a0*/  UIADD3 UR10, UPT, UPT, -UR5, 0x100000, URZ ;  /* 0x00100000050a7890 */ /* 0x000fc8000fffe1ff */
[----:B------:R-:W-:Y:S02]  /*06b0*/  USHF.L.U32 UR11, UR10, 0xb, URZ ;  /* 0x0000000b0a0b7899 */ /* 0x000fe400080006ff */
[----:B------:R-:W-:Y:S02]  /*06c0*/  USHF.L.U32 UR10, UR10, 0x1, URZ ;  /* 0x000000010a0a7899 */ /* 0x000fe400080006ff */
[----:B------:R-:W-:-:S04]  /*06d0*/  UIADD3 UR4, UPT, UPT, -UR4, 0x100000, URZ ;  /* 0x0010000004047890 */ /* 0x000fc8000fffe1ff */
[----:B------:R-:W-:Y:S02]  /*06e0*/  USHF.L.U32 UR5, UR4, 0xb, URZ ;  /* 0x0000000b04057899 */ /* 0x000fe400080006ff */
[----:B------:R-:W-:Y:S01]  /*06f0*/  USHF.L.U32 UR4, UR4, 0x1, URZ ;  /* 0x0000000104047899 */ /* 0x000fe200080006ff */
[----:B------:R-:W-:Y:S01]  /*0700*/  ELECT P0, URZ, PT ;  /* 0x0000000000ff782f */ /* 0x000fe20003800000 */
[----:B--2---:R-:W-:Y:S01]  /*0710*/  ULEA UR7, UR7, UR9, 0x18 ;  /* 0x0000000907077291 */ /* 0x004fe2000f8ec0ff */
[----:B------:R-:W1:Y:S11]  /*0720*/  FENCE.VIEW.ASYNC.S ;  /* 0x00000000000073c6 */ /* 0x000e760000000000 */
[----:B-1----:R2:W1:Y:S01]  /*0730*/  SYNCS.EXCH.64 URZ, [UR7+0x30], UR10 ;  /* 0x0000300a07ff75b2 */ /* 0x0024620008000100 */
[----:B------:R2:W1:Y:S01]  /*0740*/  SYNCS.EXCH.64 URZ, [UR7+0x50], UR4 ;  /* 0x0000500407ff75b2 */ /* 0x0004620008000100 */
[----:B------:R2:W1:Y:S01]  /*0750*/  SYNCS.EXCH.64 URZ, [UR7+0x38], UR10 ;  /* 0x0000380a07ff75b2 */ /* 0x0004620008000100 */
[----:B------:R2:W1:Y:S01]  /*0760*/  SYNCS.EXCH.64 URZ, [UR7+0x58], UR4 ;  /* 0x0000580407ff75b2 */ /* 0x0004620008000100 */
[----:B------:R2:W1:Y:S01]  /*0770*/  SYNCS.EXCH.64 URZ, [UR7+0x40], UR10 ;  /* 0x0000400a07ff75b2 */ /* 0x0004620008000100 */
[----:B------:R2:W1:Y:S01]  /*0780*/  SYNCS.EXCH.64 URZ, [UR7+0x60], UR4 ;  /* 0x0000600407ff75b2 */ /* 0x0004620008000100 */
[----:B------:R2:W1:Y:S01]  /*0790*/  SYNCS.EXCH.64 URZ, [UR7+0x48], UR10 ;  /* 0x0000480a07ff75b2 */ /* 0x0004620008000100 */
[----:B------:R2:W1:Y:S02]  /*07a0*/  SYNCS.EXCH.64 URZ, [UR7+0x68], UR4 ;  /* 0x0000680407ff75b2 */ /* 0x0004640008000100 */
[----:B--2---:R-:W-:Y:S01]  /*07b0*/  NOP ;  /* 0x0000000000007918 */ /* 0x004fe20000000000 */
.L_x_10:
[----:B------:R-:W2:Y:S01]  /*07c0*/  SHFL.IDX PT, R2, R101, RZ, 0x1f ;  /* 0x00001fff65027589 */ /* 0x000ea200000e0000 */
[----:B------:R-:W-:Y:S01]  /*07d0*/  NOP ;  /* 0x0000000000007918 */ /* 0x000fe20000000000 */
[----:B--2---:R-:W-:-:S13]  /*07e0*/  ISETP.NE.AND P0, PT, R2, 0x3, PT ;  /* 0x000000030200780c */ /* 0x004fda0003f05270 */
[----:B------:R-:W-:Y:S05]  /*07f0*/  @P0 BRA `(.L_x_11) ;  /* 0x0000000000300947 */ /* 0x000fea0003800000 */
[----:B-1----:R-:W1:Y:S01]  /*0800*/  S2UR UR5, SR_CgaCtaId ;  /* 0x00000000000579c3 */ /* 0x002e620000008800 */
        /* <DEDUP_REMOVED lines=8> */
[----:B-1----:R2:W1:Y:S01]  /*0890*/  SYNCS.EXCH.64 URZ, [UR5+0x70], UR10 ;  /* 0x0000700a05ff75b2 */ /* 0x0024620008000100 */
[----:B------:R2:W1:Y:S02]  /*08a0*/  SYNCS.EXCH.64 URZ, [UR5+0x78], UR10 ;  /* 0x0000780a05ff75b2 */ /* 0x0004640008000100 */
[----:B--2---:R-:W-:Y:S01]  /*08b0*/  NOP ;  /* 0x0000000000007918 */ /* 0x004fe20000000000 */
.L_x_11:
[----:B------:R-:W2:Y:S01]  /*08c0*/  SHFL.IDX PT, R2, R101, RZ, 0x1f ;  /* 0x00001fff65027589 */ /* 0x000ea200000e0000 */
[----:B------:R-:W-:Y:S01]  /*08d0*/  NOP ;  /* 0x0000000000007918 */ /* 0x000fe20000000000 */
[----:B--2---:R-:W-:-:S13]  /*08e0*/  ISETP.NE.AND P0, PT, R2, 0x4, PT ;  /* 0x000000040200780c */ /* 0x004fda0003f05270 */
[----:B------:R-:W-:Y:S05]  /*08f0*/  @P0 BRA `(.L_x_12) ;  /* 0x00000000004c0947 */ /* 0x000fea0003800000 */
[----:B-1----:R-:W1:Y:S01]  /*0900*/  S2UR UR5, SR_CgaCtaId ;  /* 0x00000000000579c3 */ /* 0x002e620000008800 */
[----:B------:R-:W-:Y:S01]  /*0910*/  UMOV UR9, 0x100 ;  /* 0x0000010000097882 */ /* 0x000fe20000000000 */
[----:B------:R-:W-:Y:S01]  /*0920*/  UMOV UR7, 0x400 ;  /* 0x0000040000077882 */ /* 0x000fe20000000000 */
[----:B------:R-:W-:Y:S01]  /*0930*/  USEL UR9, UR9, 0xe0, UP2 ;  /* 0x000000e009097887 */ /* 0x000fe20009000000 */
[----:B------:R-:W-:Y:S01]  /*0940*/  UMOV UR4, 0x1 ;  /* 0x0000000100047882 */ /* 0x000fe20000000000 */
[----:B------:R-:W-:Y:S01]  /*0950*/  ELECT P0, URZ, PT ;  /* 0x0000000000ff782f */ /* 0x000fe20003800000 */
[----:B------:R-:W-:-:S04]  /*0960*/  UIADD3 UR10, UPT, UPT, -UR4, 0x100000, URZ ;  /* 0x00100000040a7890 */ /* 0x000fc8000fffe1ff */
[----:B------:R-:W-:Y:S02]  /*0970*/  USHF.L.U32 UR11, UR10, 0xb, URZ ;  /* 0x0000000b0a0b7899 */ /* 0x000fe400080006ff */
[----:B------:R-:W-:Y:S02]  /*0980*/  USHF.L.U32 UR10, UR10, 0x1, URZ ;  /* 0x000000010a0a7899 */ /* 0x000fe400080006ff */
[----:B------:R-:W-:-:S04]  /*0990*/  UIADD3 UR12, UPT, UPT, -UR9, 0x100000, URZ ;  /* 0x00100000090c7890 */ /* 0x000fc8000fffe1ff */
[----:B------:R-:W-:Y:S02]  /*09a0*/  USHF.L.U32 UR13, UR12, 0xb, URZ ;  /* 0x0000000b0c0d7899 */ /* 0x000fe400080006ff */
[----:B------:R-:W-:Y:S02]  /*09b0*/  USHF.L.U32 UR12, UR12, 0x1, URZ ;  /* 0x000000010c0c7899 */ /* 0x000fe400080006ff */
[----:B-1----:R-:W-:Y:S01]  /*09c0*/  ULEA UR5, UR5, UR7, 0x18 ;  /* 0x0000000705057291 */ /* 0x002fe2000f8ec0ff */
[----:B------:R-:W1:Y:S11]  /*09d0*/  FENCE.VIEW.ASYNC.S ;  /* 0x00000000000073c6 */ /* 0x000e760000000000 */
[----:B-1----:R2:W1:Y:S01]  /*09e0*/  SYNCS.EXCH.64 URZ, [UR5+0x80], UR10 ;  /* 0x0000800a05ff75b2 */ /* 0x0024620008000100 */
[----:B------:R2:W1:Y:S01]  /*09f0*/  SYNCS.EXCH.64 URZ, [UR5+0x90], UR12 ;  /* 0x0000900c05ff75b2 */ /* 0x0004620008000100 */
[----:B------:R2:W1:Y:S01]  /*0a00*/  SYNCS.EXCH.64 URZ, [UR5+0x88], UR10 ;  /* 0x0000880a05ff75b2 */ /* 0x0004620008000100 */
[----:B------:R2:W1:Y:S02]  /*0a10*/  SYNCS.EXCH.64 URZ, [UR5+0x98], UR12 ;  /* 0x0000980c05ff75b2 */ /* 0x0004640008000100 */
[----:B--2---:R-:W-:Y:S01]  /*0a20*/  NOP ;  /* 0x0000000000007918 */ /* 0x004fe20000000000 */
.L_x_12:
        /* <DEDUP_REMOVED lines=26> */
.L_x_13:
        /* <DEDUP_REMOVED lines=18> */
.L_x_14:
[----:B-1----:R-:W1:Y:S01]  /*0cf0*/  S2UR UR5, SR_CTAID.X ;  /* 0x00000000000579c3 */ /* 0x002e620000002500 */
[----:B------:R-:W-:-:S05]  /*0d00*/  CS2R.32 R95, SR_CgaSize ;  /* 0x00000000005f7805 */ /* 0x000fca0000008a00 */
[----:B------:R-:W-:-:S05]  /*0d10*/  IMAD R95, R95, -0xa0, RZ ;  /* 0xffffff605f5f7824 */ /* 0x000fca00078e02ff */
[----:B------:R-:W-:-:S14]  /*0d20*/  R2UR UR9, R95 ;  /* 0x000000005f0972ca */ /* 0x000fdc00000e0000 */
[----:B------:R-:W2:Y:S01]  /*0d30*/  LDCU UR9, c[0x0][UR9+0x2b0] ;  /* 0x00005600090977ac */ /* 0x000ea20008000800 */
[----:B------:R-:W-:Y:S01]  /*0d40*/  NOP ;  /* 0x0000000000007918 */ /* 0x000fe20000000000 */
[----:B------:R-:W-:-:S05]  /*0d50*/  CS2R.32 R95, SR_CgaSize ;  /* 0x00000000005f7805 */ /* 0x000fca0000008a00 */
[----:B------:R-:W-:-:S05]  /*0d60*/  IMAD R95, R95, -0xa0, RZ ;  /* 0xffffff605f5f7824 */ /* 0x000fca00078e02ff */
[----:B------:R-:W-:-:S14]  /*0d70*/  R2UR UR7, R95 ;  /* 0x000000005f0772ca */ /* 0x000fdc00000e0000 */
[----:B------:R-:W3:Y:S01]  /*0d80*/  LDCU UR7, c[0x0][UR7+0x2b4] ;  /* 0x00005680070777ac */ /* 0x000ee20008000800 */
[----:B------:R-:W4:Y:S08]  /*0d90*/  S2UR UR4, SR_CTAID.Y ;  /* 0x00000000000479c3 */ /* 0x000f300000002600 */
[----:B------:R-:W3:Y:S01]  /*0da0*/  LDC R10, c[0x0][0xb24] ;  /* 0x0002c900ff0a7b82 */ /* 0x000ee20000000800 */
[----:B-1----:R-:W-:-:S02]  /*0db0*/  I2FP.F32.U32 R95, UR5 ;  /* 0x00000005005f7c45 */ /* 0x002fc40008201000 */
[----:B------:R-:W-:-:S05]  /*0dc0*/  CS2R.32 R3, SR_CgaSize ;  /* 0x0000000000037805 */ /* 0x000fca0000008a00 */
[----:B------:R-:W-:-:S06]  /*0dd0*/  IMAD R3, R3, -0xa0, RZ ;  /* 0xffffff6003037824 */ /* 0x000fcc00078e02ff */
[----:B------:R-:W1:Y:S01]  /*0de0*/  LDC R3, c[0x0][R3+0x2a0] ;  /* 0x0000a80003037b82 */ /* 0x000e620000000800 */
[----:B------:R-:W-:Y:S01]  /*0df0*/  MOV R15, UR5 ;  /* 0x00000005000f7c02 */ /* 0x000fe20008000f00 */
[----:B--2---:R-:W-:Y:S01]  /*0e00*/  FMUL R95, R95, UR9 ;  /* 0x000000095f5f7c20 */ /* 0x004fe20008400000 */
[----:B----4-:R-:W-:Y:S02]  /*0e10*/  I2FP.F32.U32 R94, UR4 ;  /* 0x00000004005e7c45 */ /* 0x010fe40008201000 */
[----:B------:R-:W-:-:S05]  /*0e20*/  CS2R.32 R2, SR_CgaSize ;  /* 0x0000000000027805 */ /* 0x000fca0000008a00 */
[----:B------:R-:W-:-:S06]  /*0e30*/  IMAD R2, R2, -0xa0, RZ ;  /* 0xffffff6002027824 */ /* 0x000fcc00078e02ff */
[----:B------:R-:W2:Y:S01]  /*0e40*/  LDC R2, c[0x0][R2+0x2a4] ;  /* 0x0000a90002027b82 */ /* 0x000ea20000000800 */
[----:B------:R-:W-:Y:S01]  /*0e50*/  MOV R14, UR4 ;  /* 0x00000004000e7c02 */ /* 0x000fe20008000f00 */
[----:B------:R-:W4:Y:S01]  /*0e60*/  F2I.U32.TRUNC.NTZ R95, R95 ;  /* 0x0000005f005f7305 */ /* 0x000f22000020f000 */
[----:B---3--:R-:W-:-:S05]  /*0e70*/  FMUL R94, R94, UR7 ;  /* 0x000000075e5e7c20 */ /* 0x008fca0008400000 */
[----:B------:R-:W-:Y:S01]  /*0e80*/  BAR.SYNC.DEFER_BLOCKING 0x0 ;  /* 0x0000000000007b1d */ /* 0x000fe20000010000 */
[----:B------:R-:W-:-:S05]  /*0e90*/  ISETP.GE.AND P0, PT, R10, 0x1, PT ;  /* 0x000000010a00780c */ /* 0x000fca0003f06270 */
[----:B------:R-:W3:Y:S02]  /*0ea0*/  F2I.U32.TRUNC.NTZ R94, R94 ;  /* 0x0000005e005e7305 */ /* 0x000ee4000020f000 */
[----:B------:R-:W2:Y:S01]  /*0eb0*/  S2UR UR36, SR_CTAID.Z ;  /* 0x00000000002479c3 */ /* 0x000ea20000002700 */
[----:B----4-:R-:W-:-:S05]  /*0ec0*/  IADD3 R95, PT, PT, -R95, RZ, RZ ;  /* 0x000000ff5f5f7210 */ /* 0x010fca0007ffe1ff */
[----:B-1----:R-:W-:Y:S01]  /*0ed0*/  IMAD R95, R3, R95, UR5 ;  /* 0x00000005035f7e24 */ /* 0x002fe2000f8e025f */
[----:B---3--:R-:W-:-:S05]  /*0ee0*/  IADD3 R94, PT, PT, -R94, RZ, RZ ;  /* 0x000000ff5e5e7210 */ /* 0x008fca0007ffe1ff */
[----:B--2---:R-:W-:Y:S01]  /*0ef0*/  IMAD R94, R2, R94, UR4 ;  /* 0x00000004025e7e24 */ /* 0x004fe2000f8e025e */
[----:B------:R-:W-:Y:S06]  /*0f00*/  @!P0 BRA `(.L_x_15) ;  /* 0x0000000000b88947 */ /* 0x000fec0003800000 */
[----:B------:R-:W1:Y:S01]  /*0f10*/  LDC.64 R4, c[0x0][0xb18] ;  /* 0x0002c600ff047b82 */ /* 0x000e620000000a00 */
[----:B------:R-:W-:-:S07]  /*0f20*/  ISETP.NE.AND P0, PT, R10, 0x1, PT ;  /* 0x000000010a00780c */ /* 0x000fce0003f05270 */
[----:B------:R-:W2:Y:S08]  /*0f30*/  LDC R9, c[0x0][0xb0c] ;  /* 0x0002c300ff097b82 */ /* 0x000eb00000000800 */
[----:B------:R-:W3:Y:S08]  /*0f40*/  LDC R12, c[0x0][0x370] ;  /* 0x0000dc00ff0c7b82 */ /* 0x000ef00000000800 */
[----:B------:R-:W4:Y:S01]  /*0f50*/  LDC R11, c[0x0][0x374] ;  /* 0x0000dd00ff0b7b82 */ /* 0x000f220000000800 */
[----:B-1----:R-:W-:-:S07]  /*0f60*/  ISETP.NE.AND P1, PT, R4, 0x1, PT ;  /* 0x000000010400780c */ /* 0x002fce0003f25270 */
[----:B------:R-:W3:Y:S01]  /*0f70*/  LDC.64 R6, c[0x0][0xb10] ;  /* 0x0002c400ff067b82 */ /* 0x000ee20000000a00 */
[----:B--2---:R-:W-:-:S07]  /*0f80*/  ISETP.NE.AND P2, PT, R9, 0x1, PT ;  /* 0x000000010900780c */ /* 0x004fce0003f45270 */
[----:B------:R-:W1:Y:S08]  /*0f90*/  LDC R8, c[0x0][0xb20] ;  /* 0x0002c800ff087b82 */ /* 0x000e700000000800 */
[----:B------:R-:W2:Y:S01]  /*0fa0*/  LDC.64 R2, c[0x0][0xb28] ;  /* 0x0002ca00ff027b82 */ /* 0x000ea20000000a00 */
[----:B----4-:R-:W-:-:S04]  /*0fb0*/  IMAD.HI.U32 R13, R11, R5, RZ ;  /* 0x000000050b0d7227 */ /* 0x010fc800078e00ff */
[----:B------:R-:W-:-:S04]  /*0fc0*/  IMAD.HI.U32 R5, R14, R5, RZ ;  /* 0x000000050e057227 */ /* 0x000fc800078e00ff */
[----:B---3--:R-:W-:-:S05]  /*0fd0*/  IMAD.HI.U32 R16, R12, R6, RZ ;  /* 0x000000060c107227 */ /* 0x008fca00078e00ff */
[-C--:B------:R-:W-:Y:S01]  /*0fe0*/  @P2 SHF.R.U32.HI R12, RZ, R7.reuse, R16 ;  /* 0x00000007ff0c2219 */ /* 0x080fe20000011610 */
[----:B------:R-:W-:Y:S01]  /*0ff0*/  IMAD.HI.U32 R16, R15, R6, RZ ;  /* 0x000000060f107227 */ /* 0x000fe200078e00ff */
[-C--:B-1----:R-:W-:Y:S02]  /*1000*/  @P1 SHF.R.U32.HI R11, RZ, R8.reuse, R13 ;  /* 0x00000008ff0b1219 */ /* 0x082fe4000001160d */
[----:B------:R-:W-:Y:S02]  /*1010*/  SHF.R.U32.HI R5, RZ, R8, R5 ;  /* 0x00000008ff057219 */ /* 0x000fe40000011605 */
[----:B------:R-:W-:Y:S02]  /*1020*/  SHF.R.U32.HI R16, RZ, R7, R16 ;  /* 0x00000007ff107219 */ /* 0x000fe40000011610 */
[----:B------:R-:W-:Y:S01]  /*1030*/  SEL R5, R14, R5, !P1 ;  /* 0x000000050e057207 */ /* 0x000fe20004800000 */
[----:B--2---:R-:W-:Y:S01]  /*1040*/  IMAD.HI.U32 R13, R11, R2, RZ ;  /* 0x000000020b0d7227 */ /* 0x004fe200078e00ff */
[----:B------:R-:W-:-:S03]  /*1050*/  SEL R16, R15, R16, !P2 ;  /* 0x000000100f107207 */ /* 0x000fc60005000000 */
[----:B------:R-:W-:Y:S01]  /*1060*/  IMAD.HI.U32 R6, R12, R2, RZ ;  /* 0x000000020c067227 */ /* 0x000fe200078e00ff */
[----:B------:R-:W-:-:S04]  /*1070*/  @P0 SHF.R.U32.HI R11, RZ, R3, R13 ;  /* 0x00000003ff0b0219 */ /* 0x000fc8000001160d */
[----:B------:R-:W-:Y:S01]  /*1080*/  @P0 SHF.R.U32.HI R12, RZ, R3, R6 ;  /* 0x00000003ff0c0219 */ /* 0x000fe20000011606 */
[----:B------:R-:W-:-:S04]  /*1090*/  IMAD R11, R11, R10, RZ ;  /* 0x0000000a0b0b7224 */ /* 0x000fc800078e02ff */
[----:B------:R-:W-:Y:S01]  /*10a0*/  IMAD R6, R12, R10, RZ ;  /* 0x0000000a0c067224 */ /* 0x000fe200078e02ff */
[----:B------:R-:W-:-:S04]  /*10b0*/  ISETP.GE.AND P1, PT, R5, R11, PT ;  /* 0x0000000b0500720c */ /* 0x000fc80003f26270 */
[----:B------:R-:W-:Y:S01]  /*10c0*/  ISETP.GE.OR P1, PT, R16, R6, P1 ;  /* 0x000000061000720c */ /* 0x000fe20000f26670 */
[----:B------:R-:W-:-:S05]  /*10d0*/  IMAD.HI.U32 R6, R5, R2, RZ ;  /* 0x0000000205067227 */ /* 0x000fca00078e00ff */
[----:B------:R-:W-:-:S04]  /*10e0*/  SHF.R.U32.HI R6, RZ, R3, R6 ;  /* 0x00000003ff067219 */ /* 0x000fc80000011606 */
[----:B------:R-:W-:-:S03]  /*10f0*/  SEL R6, R5, R6, !P0 ;  /* 0x0000000605067207 */ /* 0x000fc60004000000 */
[----:B------:R-:W-:Y:S01]  /*1100*/  @!P1 IMAD.HI.U32 R7, R16, R2, RZ ;  /* 0x0000000210079227 */ /* 0x000fe200078e00ff */
[----:B------:R-:W-:-:S04]  /*1110*/  IADD3 R2, PT, PT, -R6, RZ, RZ ;  /* 0x000000ff06027210 */ /* 0x000fc80007ffe1ff */
[----:B------:R-:W-:Y:S01]  /*1120*/  @!P1 SHF.R.U32.HI R3, RZ, R3, R7 ;  /* 0x00000003ff039219 */ /* 0x000fe20000011607 */
[----:B------:R-:W-:Y:S01]  /*1130*/  IMAD R2, R10, R2, R5 ;  /* 0x000000020a027224 */ /* 0x000fe200078e0205 */
[----:B------:R-:W-:Y:S02]  /*1140*/  IADD3 R7, PT, PT, -R5, RZ, RZ ;  /* 0x000000ff05077210 */ /* 0x000fe40007ffe1ff */
[----:B------:R-:W-:-:S03]  /*1150*/  @!P1 SEL R3, R16, R3, !P0 ;  /* 0x0000000310039207 */ /* 0x000fc60004000000 */
[----:B------:R-:W-:Y:S02]  /*1160*/  IMAD R7, R4, R7, R14 ;  /* 0x0000000704077224 */ /* 0x000fe400078e020e */
[--C-:B------:R-:W-:Y:S02]  /*1170*/  @!P1 IMAD.IADD R6, R6, 0x1, -R3.reuse ;  /* 0x0000000106069824 */ /* 0x100fe400078e0a03 */
[----:B------:R-:W-:Y:S01]  /*1180*/  @!P1 IMAD R3, R2, R12, R3 ;  /* 0x0000000c02039224 */ /* 0x000fe200078e0203 */
[----:B------:R-:W-:Y:S01]  /*1190*/  IADD3 R2, PT, PT, -R16, RZ, RZ ;  /* 0x000000ff10027210 */ /* 0x000fe20007ffe1ff */
[----:B------:R-:W-:Y:S02]  /*11a0*/  @!P1 IMAD R5, R6, R10, R16 ;  /* 0x0000000a06059224 */ /* 0x000fe400078e0210 */
[----:B------:R-:W-:Y:S02]  /*11b0*/  @!P1 IMAD.MOV.U32 R16, RZ, RZ, R3 ;  /* 0x000000ffff109224 */ /* 0x000fe400078e0003 */
[----:B------:R-:W-:-:S02]  /*11c0*/  IMAD R2, R9, R2, R15 ;  /* 0x0000000209027224 */ /* 0x000fc400078e020f */
[----:B------:R-:W-:Y:S02]  /*11d0*/  IMAD R14, R5, R4, R7 ;  /* 0x00000004050e7224 */ /* 0x000fe400078e0207 */
[----:B------:R-:W-:Y:S02]  /*11e0*/  IMAD R15, R16, R9, R2 ;  /* 0x00000009100f7224 */ /* 0x000fe400078e0202 */
.L_x_15:
[----:B------:R-:W1:Y:S01]  /*11f0*/  LDCU UR4, c[0x0][0xb30] ;  /* 0x00016600ff0477ac */ /* 0x000e620008000800 */
[----:B------:R-:W2:Y:S08]  /*1200*/  S2UR UR37, SR_CgaCtaId ;  /* 0x00000000002579c3 */ /* 0x000eb00000008800 */
[----:B------:R-:W3:Y:S01]  /*1210*/  LDC R40, c[0x0][0xb24] ;  /* 0x0002c900ff287b82 */ /* 0x000ee20000000800 */
[----:B-1----:R-:W-:-:S09]  /*1220*/  UISETP.NE.AND UP1, UPT, UR4, 0x1, UPT ;  /* 0x000000010400788c */ /* 0x002fd2000bf25270 */
[----:B--2---:R-:W-:Y:S05]  /*1230*/  BRA.U UP1, `(.L_x_16) ;  /* 0x0000000101407547 */ /* 0x004fea000b800000 */
[----:B------:R-:W1:Y:S08]  /*1240*/  LDC.64 R4, c[0x0][0xb10] ;  /* 0x0002c400ff047b82 */ /* 0x000e700000000a00 */
[----:B------:R-:W2:Y:S08]  /*1250*/  LDC.64 R2, c[0x0][0xb18] ;  /* 0x0002c600ff027b82 */ /* 0x000eb00000000a00 */
[----:B------:R-:W4:Y:S08]  /*1260*/  LDC R6, c[0x0][0xb20] ;  /* 0x0002c800ff067b82 */ /* 0x000f300000000800 */
[----:B------:R-:W3:Y:S01]  /*1270*/  LDC R7, c[0x0][0xb0c] ;  /* 0x0002c300ff077b82 */ /* 0x000ee20000000800 */
[----:B-1----:R-:W-:-:S05]  /*1280*/  IMAD.HI.U32 R4, R15, R4, RZ ;  /* 0x000000040f047227 */ /* 0x002fca00078e00ff */
[----:B------:R-:W-:Y:S01]  /*1290*/  SHF.R.U32.HI R4, RZ, R5, R4 ;  /* 0x00000005ff047219 */ /* 0x000fe20000011604 */
[----:B--2---:R-:W-:Y:S01]  /*12a0*/  IMAD.HI.U32 R3, R14, R3, RZ ;  /* 0x000000030e037227 */ /* 0x004fe200078e00ff */
[----:B------:R-:W-:-:S04]  /*12b0*/  ISETP.NE.AND P0, PT, R2, 0x1, PT ;  /* 0x000000010200780c */ /* 0x000fc80003f05270 */
[----:B----4-:R-:W-:-:S04]  /*12c0*/  SHF.R.U32.HI R3, RZ, R6, R3 ;  /* 0x00000006ff037219 */ /* 0x010fc80000011603 */
[----:B------:R-:W-:Y:S02]  /*12d0*/  SEL R3, R14, R3, !P0 ;  /* 0x000000030e037207 */ /* 0x000fe40004000000 */
[----:B---3--:R-:W-:-:S04]  /*12e0*/  ISETP.NE.AND P1, PT, R7, 0x1, PT ;  /* 0x000000010700780c */ /* 0x008fc80003f25270 */
[----:B------:R-:W-:-:S05]  /*12f0*/  SEL R4, R15, R4, !P1 ;  /* 0x000000040f047207 */ /* 0x000fca0004800000 */
[----:B------:R-:W-:Y:S02]  /*1300*/  IMAD.IADD R5, R3, 0x1, -R4 ;  /* 0x0000000103057824 */ /* 0x000fe400078e0a04 */
[----:B------:R-:W-:Y:S02]  /*1310*/  IMAD.IADD R3, R4, 0x1, -R3 ;  /* 0x0000000104037824 */ /* 0x000fe400078e0a03 */
[----:B------:R-:W-:Y:S02]  /*1320*/  IMAD R15, R5, R7, R15 ;  /* 0x00000007050f7224 */ /* 0x000fe400078e020f */
[----:B------:R-:W-:-:S07]  /*1330*/  IMAD R14, R3, R2, R14 ;  /* 0x00000002030e7224 */ /* 0x000fce00078e020e */
.L_x_16:
[----:B------:R-:W-:Y:S01]  /*1340*/  BAR.SYNC.DEFER_BLOCKING 0x0 ;  /* 0x0000000000007b1d */ /* 0x000fe20000010000 */
[----:B------:R-:W-:Y:S01]  /*1350*/  UISETP.NE.AND UP1, UPT, UR8, 0x2, UPT ;  /* 0x000000020800788c */ /* 0x000fe2000bf25270 */
[----:B------:R-:W-:Y:S02]  /*1360*/  ISETP.NE.OR P5, PT, R0, 0x2, !P5 ;  /* 0x000000020000780c */ /* 0x000fe40006fa5670 */
[----:B------:R-:W-:-:S06]  /*1370*/  LOP3.LUT R2, R108, 0x1f, RZ, 0xc0, !PT ;  /* 0x0000001f6c027812 */ /* 0x000fcc00078ec0ff */
[----:B------:R-:W-:Y:S05]  /*1380*/  BRA.U UP1, `(.L_x_17) ;  /* 0x0000001101387547 */ /* 0x000fea000b800000 */
[----:B------:R-:W1:Y:S01]  /*1390*/  LDCU UR13, c[0x0][0x38c] ;  /* 0x00007180ff0d77ac */ /* 0x000e620008000800 */
[----:B------:R-:W2:Y:S01]  /*13a0*/  LDC R8, c[0x0][0x370] ;  /* 0x0000dc00ff087b82 */ /* 0x000ea20000000800 */
[----:B------:R-:W-:Y:S01]  /*13b0*/  PLOP3.LUT P1, PT, PT, PT, UP2, 0x80, 0x8 ;  /* 0x000000000008781c */ /* 0x000fe20003f2f028 */
[----:B------:R-:W-:Y:S01]  /*13c0*/  IMAD.MOV.U32 R17, RZ, RZ, 0x1 ;  /* 0x00000001ff117424 */ /* 0x000fe200078e00ff */
[----:B------:R-:W-:Y:S01]  /*13d0*/  ISETP.EQ.OR P4, PT, R2, RZ, P5 ;  /* 0x000000ff0200720c */ /* 0x000fe20002f82670 */
[----:B------:R-:W-:Y:S01]  /*13e0*/  IMAD.MOV.U32 R16, RZ, RZ, RZ ;  /* 0x000000ffff107224 */ /* 0x000fe200078e00ff */
[----:B------:R-:W-:Y:S02]  /*13f0*/  PLOP3.LUT P1, PT, P1, PT, PT, 0x8, 0x80 ;  /* 0x000000000080781c */ /* 0x000fe40000f2e170 */
[----:B------:R-:W-:Y:S01]  /*1400*/  CS2R R12, SRZ ;  /* 0x00000000000c7805 */ /* 0x000fe2000001ff00 */
[----:B------:R-:W-:Y:S01]  /*1410*/  IMAD.MOV.U32 R11, RZ, RZ, 0x1 ;  /* 0x00000001ff0b7424 */ /* 0x000fe200078e00ff */
[----:B------:R-:W4:Y:S01]  /*1420*/  LDC R0, c[0x0][0x374] ;  /* 0x0000dd00ff007b82 */ /* 0x000f220000000800 */
[----:B------:R-:W2:Y:S01]  /*1430*/  LDCU.64 UR22, c[0x0][0x348] ;  /* 0x00006900ff1677ac */ /* 0x000ea20008000a00 */
[----:B------:R-:W-:Y:S01]  /*1440*/  UMOV UR6, URZ ;  /* 0x000000ff00067c82 */ /* 0x000fe20008000000 */
[----:B-1----:R-:W-:-:S04]  /*1450*/  UIADD3 UR5, UPT, UPT, UR13, 0x7f, URZ ;  /* 0x0000007f0d057890 */ /* 0x002fc8000fffe0ff */
[----:B------:R-:W-:-:S04]  /*1460*/  USHF.R.S32.HI UR4, URZ, 0x1f, UR5 ;  /* 0x0000001fff047899 */ /* 0x000fc80008011405 */
[----:B------:R-:W-:-:S04]  /*1470*/  ULEA.HI UR4, UR4, UR5, URZ, 0x7 ;  /* 0x0000000504047291 */ /* 0x000fc8000f8f38ff */
[----:B------:R-:W-:Y:S02]  /*1480*/  USHF.R.S32.HI UR15, URZ, 0x7, UR4 ;  /* 0x00000007ff0f7899 */ /* 0x000fe40008011404 */
[----:B------:R-:W-:Y:S02]  /*1490*/  UIADD3 UR4, UPT, UPT, UR13, -0x1, URZ ;  /* 0xffffffff0d047890 */ /* 0x000fe4000fffe0ff */
[----:B------:R-:W-:Y:S02]  /*14a0*/  UISETP.LT.U32.AND UP0, UPT, UR15, 0x3, UPT ;  /* 0x000000030f00788c */ /* 0x000fe4000bf01070 */
[----:B------:R-:W-:Y:S02]  /*14b0*/  UISETP.GE.U32.AND UP1, UPT, UR4, -0xff, UPT ;  /* 0xffffff010400788c */ /* 0x000fe4000bf26070 */
[----:B------:R-:W-:Y:S02]  /*14c0*/  USEL UR14, UR15, 0x3, UP0 ;  /* 0x000000030f0e7887 */ /* 0x000fe40008000000 */
[----:B------:R-:W-:-:S02]  /*14d0*/  UIADD3 UR13, UPT, UPT, UR13, 0xfe, URZ ;  /* 0x000000fe0d0d7890 */ /* 0x000fc4000fffe0ff */
[----:B------:R-:W-:Y:S02]  /*14e0*/  UIADD3 UR5, UPT, UPT, UR14, -0x1, URZ ;  /* 0xffffffff0e057890 */ /* 0x000fe4000fffe0ff */
[----:B------:R-:W-:-:S03]  /*14f0*/  UIADD3 UR7, UPT, UPT, UR15, -UR14, URZ ;  /* 0x8000000e0f077290 */ /* 0x000fc6000fffe0ff */
[----:B------:R-:W-:-:S04]  /*1500*/  @UP1 UIADD3 UR5, UPT, UPT, UR14, URZ, URZ ;  /* 0x000000ff0e051290 */ /* 0x000fc8000fffe0ff */
[----:B--2---:R-:W-:-:S12]  /*1510*/  UIADD3 UR5, UPT, UPT, UR5, 0x1, URZ ;  /* 0x0000000105057890 */ /* 0x004fd8000fffe0ff */
.L_x_35:
[----:B------:R-:W-:Y:S01]  /*1520*/  UISETP.NE.AND UP0, UPT, UR37, URZ, UPT ;  /* 0x000000ff2500728c */ /* 0x000fe2000bf05270 */
[----:B------:R-:W1:Y:S08]  /*1530*/  S2UR UR37, SR_CgaCtaId ;  /* 0x00000000002579c3 */ /* 0x000e700000008800 */
[----:B------:R-:W-:Y:S05]  /*1540*/  BRA.U UP0, `(.L_x_18) ;  /* 0x0000000100347547 */ /* 0x000fea000b800000 */
[----:B------:R-:W2:Y:S01]  /*1550*/  S2R R2, SR_CgaCtaId ;  /* 0x0000000000027919 */ /* 0x000ea20000008800 */
[----:B------:R-:W-:-:S04]  /*1560*/  MOV R3, 0x400 ;  /* 0x0000040000037802 */ /* 0x000fc80000000f00 */
[----:B--2---:R-:W-:Y:S02]  /*1570*/  LEA R2, R2, R3, 0x18 ;  /* 0x0000000302027211 */ /* 0x004fe400078ec0ff */
[----:B------:R-:W-:-:S03]  /*1580*/  SHF.L.U32 R3, R11, 0x1f, RZ ;  /* 0x0000001f0b037819 */ /* 0x000fc600000006ff */
[----:B------:R-:W-:-:S04]  /*1590*/  IMAD R2, R12, 0x8, R2 ;  /* 0x000000080c027824 */ /* 0x000fc800078e0202 */
[----:B------:R-:W2:Y:S02]  /*15a0*/  SYNCS.PHASECHK.TRANS64.TRYWAIT P0, [R2+URZ+0xf0], R3 ;  /* 0x0000f003020075a7 */ /* 0x000ea400080011ff */
[----:B--2---:R-:W-:Y:S05]  /*15b0*/  @!P0 BRA `(.L_x_19) ;  /* 0x0000007800608947 */ /* 0x004fea0003800000 */
.L_x_124:
[----:B------:R-:W-:Y:S01]  /*15c0*/  VIADD R12, R12, 0x1 ;  /* 0x000000010c0c7836 */ /* 0x000fe20000000000 */
[----:B------:R2:W-:Y:S04]  /*15d0*/  SYNCS.ARRIVE.TRANS64.A1T0 RZ, [R2+URZ+0xe0], RZ ;  /* 0x0000e0ff02ff79a7 */ /* 0x0005e800081000ff */
[----:B------:R-:W-:-:S04]  /*15e0*/  ISETP.NE.AND P0, PT, R12, 0x2, PT ;  /* 0x000000020c00780c */ /* 0x000fc80003f05270 */
[----:B------:R-:W-:Y:S02]  /*15f0*/  SEL R12, R12, RZ, P0 ;  /* 0x000000ff0c0c7207 */ /* 0x000fe40000000000 */
[----:B--2---:R-:W-:-:S04]  /*1600*/  SEL R2, RZ, 0x1, P0 ;  /* 0x00000001ff027807 */ /* 0x004fc80000000000 */
[----:B------:R-:W-:-:S07]  /*1610*/  LOP3.LUT R11, R11, R2, RZ, 0x3c, !PT ;  /* 0x000000020b0b7212 */ /* 0x000fce00078e3cff */
.L_x_18:
[----:B------:R-:W-:Y:S01]  /*1620*/  UMOV UR4, 0x400 ;  /* 0x0000040000047882 */ /* 0x000fe20000000000 */
[----:B------:R-:W-:Y:S01]  /*1630*/  SHF.L.U32 R2, R17, 0x1f, RZ ;  /* 0x0000001f11027819 */ /* 0x000fe200000006ff */
[----:B-1----:R-:W-:Y:S01]  /*1640*/  ULEA UR4, UR37, UR4, 0x18 ;  /* 0x0000000425047291 */ /* 0x002fe2000f8ec0ff */
[----:B------:R-:W-:Y:S01]  /*1650*/  R2UR UR35, R15 ;  /* 0x000000000f2372ca */ /* 0x000fe200000e0000 */
[----:B------:R-:W-:Y:S01]  /*1660*/  UISETP.GE.U32.AND UP0, UPT, UR13, 0xff, UPT ;  /* 0x000000ff0d00788c */ /* 0x000fe2000bf06070 */
[----:B------:R-:W-:Y:S01]  /*1670*/  R2UR UR11, R14 ;  /* 0x000000000e0b72ca */ /* 0x000fe200000e0000 */
[----:B------:R-:W-:Y:S01]  /*1680*/  ULEA UR8, UR6, UR4, 0x3 ;  /* 0x0000000406087291 */ /* 0x000fe2000f8e18ff */
[----:B------:R-:W-:-:S08]  /*1690*/  UMOV UR24, URZ ;  /* 0x000000ff00187c82 */ /* 0x000fd00008000000 */
[----:B------:R1:W2:Y:S01]  /*16a0*/  SYNCS.PHASECHK.TRANS64.TRYWAIT P0, [UR8+0x18], R2 ;  /* 0x00001802ff0075a7 */ /* 0x0002a20008001108 */
[----:B------:R-:W-:Y:S02]  /*16b0*/  USHF.L.U32 UR35, UR35, 0x6, URZ ;  /* 0x0000000623237899 */ /* 0x000fe400080006ff */
[----:B------:R-:W-:Y:S01]  /*16c0*/  USHF.L.U32 UR11, UR11, 0x8, URZ ;  /* 0x000000080b0b7899 */ /* 0x000fe200080006ff */
[----:B------:R-:W-:Y:S11]  /*16d0*/  BRA.U !UP0, `(.L_x_20) ;  /* 0x0000000108a87547 */ /* 0x000ff6000b800000 */
[----:B------:R-:W-:Y:S01]  /*16e0*/  UMOV UR16, URZ ;  /* 0x000000ff00107c82 */ /* 0x000fe20008000000 */
[----:B------:R-:W-:-:S05]  /*16f0*/  UMOV UR17, UR6 ;  /* 0x0000000600117c82 */ /* 0x000fca0008000000 */
.L_x_25:
[----:B-1----:R-:W-:Y:S01]  /*1700*/  ULEA UR33, UR17, UR4, 0x3 ;  /* 0x0000000411217291 */ /* 0x002fe2000f8e18ff */
[----:B--2---:R-:W-:Y:S01]  /*1710*/  @!P5 MOV R3, 0xa000 ;  /* 0x0000a0000003d802 */ /* 0x004fe20000000f00 */
[----:B--2---:R-:W-:Y:S10]  /*1720*/  @P0 BRA `(.L_x_21) ;  /* 0x00000000000c0947 */ /* 0x004ff40003800000 */
[----:B------:R-:W-:-:S04]  /*1730*/  SHF.L.U32 R4, R17, 0x1f, RZ ;  /* 0x0000001f11047819 */ /* 0x000fc800000006ff */
[----:B------:R-:W2:Y:S02]  /*1740*/  SYNCS.PHASECHK.TRANS64.TRYWAIT P0, [UR33+0x18], R4 ;  /* 0x00001804ff0075a7 */ /* 0x000ea40008001121 */
[----:B--2---:R-:W-:Y:S05]  /*1750*/  @!P0 BRA `(.L_x_22) ;  /* 0x00000078000c8947 */ /* 0x004fea0003800000 */
.L_x_21:
[----:B------:R2:W-:Y:S01]  /*1760*/  @!P5 SYNCS.ARRIVE.TRANS64 RZ, [UR33], R3 ;  /* 0x00000003ffffd9a7 */ /* 0x0005e20008000021 */
[----:B------:R-:W-:Y:S04]  /*1770*/  BSSY.RECONVERGENT B0, `(.L_x_23) ;  /* 0x0000003000007945 */ /* 0x000fe80003800200 */
[----:B------:R-:W-:Y:S05]  /*1780*/  @P4 BRA `(.L_x_24) ;  /* 0x0000000000044947 */ /* 0x000fea0003800000 */
[----:B------:R-:W-:Y:S05]  /*1790*/  BPT.TRAP 0x1 ;  /* 0x000000040000795c */ /* 0x000fea0000300000 */
.L_x_24:
[----:B------:R-:W-:Y:S05]  /*17a0*/  BSYNC.RECONVERGENT B0 ;  /* 0x0000000000007941 */ /* 0x000fea0003800200 */
.L_x_23:
[----:B------:R-:W-:Y:S02]  /*17b0*/  UIADD3 UR6, UPT, UPT, UR17, 0x1, URZ ;  /* 0x0000000111067890 */ /* 0x000fe4000fffe0ff */
[----:B------:R-:W-:Y:S02]  /*17c0*/  ULEA UR32, UR17, UR4, 0xd ;  /* 0x0000000411207291 */ /* 0x000fe4000f8e68ff */
[----:B------:R-:W-:Y:S02]  /*17d0*/  UISETP.NE.AND UP0, UPT, UR6, 0x3, UPT ;  /* 0x000000030600788c */ /* 0x000fe4000bf05270 */
[----:B------:R-:W-:Y:S02]  /*17e0*/  UIADD3 UR26, UP1, UPT, UR22, 0x80, URZ ;  /* 0x00000080161a7890 */ /* 0x000fe4000ff3e0ff */
[----:B------:R-:W-:Y:S02]  /*17f0*/  USEL UR9, URZ, 0x1, UP0 ;  /* 0x00000001ff097887 */ /* 0x000fe40008000000 */
[----:B------:R-:W-:-:S02]  /*1800*/  USEL UR6, UR6, URZ, UP0 ;  /* 0x000000ff06067287 */ /* 0x000fc40008000000 */
[----:B------:R-:W-:Y:S02]  /*1810*/  UIADD3 UR20, UP0, UPT, UR22, 0x180, URZ ;  /* 0x0000018016147890 */ /* 0x000fe4000ff1e0ff */
[----:B------:R-:W-:Y:S01]  /*1820*/  ULEA UR8, UR6, UR4, 0x3 ;  /* 0x0000000406087291 */ /* 0x000fe2000f8e18ff */
[----:B------:R-:W-:Y:S01]  /*1830*/  LOP3.LUT R17, R17, UR9, RZ, 0x3c, !PT ;  /* 0x0000000911117c12 */ /* 0x000fe2000f8e3cff */
[----:B------:R-:W-:Y:S02]  /*1840*/  USHF.L.U32 UR34, UR16, 0x7, URZ ;  /* 0x0000000710227899 */ /* 0x000fe400080006ff */
[----:B------:R-:W-:Y:S01]  /*1850*/  UIADD3.X UR27, UPT, UPT, URZ, UR23, URZ, UP1, !UPT ;  /* 0x00000017ff1b7290 */ /* 0x000fe20008ffe4ff */
[----:B-1----:R-:W-:Y:S01]  /*1860*/  SHF.L.U32 R2, R17, 0x1f, RZ ;  /* 0x0000001f11027819 */ /* 0x002fe200000006ff */
[----:B------:R-:W-:Y:S02]  /*1870*/  UIADD3 UR32, UPT, UPT, UR32, 0x6400, URZ ;  /* 0x0000640020207890 */ /* 0x000fe4000fffe0ff */
[----:B------:R-:W-:Y:S01]  /*1880*/  UIADD3.X UR21, UPT, UPT, URZ, UR23, URZ, UP0, !UPT ;  /* 0x00000017ff157290 */ /* 0x000fe200087fe4ff */
[----:B------:R1:W1:Y:S01]  /*1890*/  SYNCS.PHASECHK.TRANS64.TRYWAIT P0, [UR8+0x18], R2 ;  /* 0x00001802ff0075a7 */ /* 0x0002620008001108 */
[----:B------:R-:W-:Y:S01]  /*18a0*/  ULEA UR8, UR17, UR4, 0xf ;  /* 0x0000000411087291 */ /* 0x000fe2000f8e78ff */
[----:B------:R-:W-:Y:S01]  /*18b0*/  UMOV UR18, 0x0 ;  /* 0x0000000000127882 */ /* 0x000fe20000000000 */
[----:B------:R-:W-:-:S02]  /*18c0*/  UMOV UR19, 0x10000000 ;  /* 0x1000000000137882 */ /* 0x000fc40000000000 */
[----:B------:R-:W-:Y:S01]  /*18d0*/  UIADD3 UR8, UPT, UPT, UR8, 0xc400, URZ ;  /* 0x0000c40008087890 */ /* 0x000fe2000fffe0ff */
[----:B------:R1:W-:Y:S01]  /*18e0*/  UTMALDG.3D [UR32], [UR26], desc[UR18] ;  /* 0x000012201a0075b4 */ /* 0x0003e20008011000 */
[----:B------:R-:W-:Y:S01]  /*18f0*/  UMOV UR12, UR36 ;  /* 0x00000024000c7c82 */ /* 0x000fe20008000000 */
[----:B------:R-:W-:Y:S01]  /*1900*/  UMOV UR9, UR33 ;  /* 0x0000002100097c82 */ /* 0x000fe20008000000 */
[----:B------:R-:W-:Y:S01]  /*1910*/  UMOV UR10, UR34 ;  /* 0x00000022000a7c82 */ /* 0x000fe20008000000 */
[----:B------:R-:W-:Y:S01]  /*1920*/  UIADD3 UR16, UPT, UPT, UR16, 0x1, URZ ;  /* 0x0000000110107890 */ /* 0x000fe2000fffe0ff */
[----:B------:R-:W-:Y:S01]  /*1930*/  UMOV UR24, UR5 ;  /* 0x0000000500187c82 */ /* 0x000fe20008000000 */
[----:B------:R-:W-:Y:S02]  /*1940*/  UMOV UR17, UR6 ;  /* 0x0000000600117c82 */ /* 0x000fe40008000000 */
[----:B------:R1:W-:Y:S01]  /*1950*/  UTMALDG.3D [UR8], [UR20], desc[UR18] ;  /* 0x00001208140075b4 */ /* 0x0003e20008011000 */
[----:B------:R-:W-:-:S09]  /*1960*/  UISETP.NE.AND UP0, UPT, UR16, UR5, UPT ;  /* 0x000000051000728c */ /* 0x000fd2000bf05270 */
[----:B------:R-:W-:Y:S05]  /*1970*/  BRA.U UP0, `(.L_x_25) ;  /* 0xfffffffd00607547 */ /* 0x000fea000b83ffff */
.L_x_20:
[----:B-1----:R-:W-:Y:S01]  /*1980*/  ULEA UR8, UR6, UR4, 0x3 ;  /* 0x0000000406087291 */ /* 0x002fe2000f8e18ff */
[----:B------:R-:W-:Y:S01]  /*1990*/  SHF.L.U32 R2, R17, 0x1f, RZ ;  /* 0x0000001f11027819 */ /* 0x000fe200000006ff */
[----:B------:R-:W-:Y:S01]  /*19a0*/  @!P1 SYNCS.ARRIVE.TRANS64.A1T0 RZ, [UR4+0x78], RZ ;  /* 0x000078ffffff99a7 */ /* 0x000fe20008100004 */
[----:B------:R-:W-:-:S06]  /*19b0*/  UISETP.GT.AND UP0, UPT, UR15, UR14, UPT ;  /* 0x0000000e0f00728c */ /* 0x000fcc000bf04270 */
[----:B--2---:R1:W2:Y:S03]  /*19c0*/  SYNCS.PHASECHK.TRANS64.TRYWAIT P0, [UR8+0x18], R2 ;  /* 0x00001802ff0075a7 */ /* 0x0042a60008001108 */
[----:B------:R-:W-:Y:S05]  /*19d0*/  BRA.U !UP0, `(.L_x_26) ;  /* 0x0000000108ac7547 */ /* 0x000fea000b800000 */
[----:B------:R-:W-:Y:S01]  /*19e0*/  UIADD3 UR21, UPT, UPT, UR7, UR24, URZ ;  /* 0x0000001807157290 */ /* 0x000fe2000fffe0ff */
[----:B------:R-:W-:-:S11]  /*19f0*/  UMOV UR25, UR6 ;  /* 0x0000000600197c82 */ /* 0x000fd60008000000 */
.L_x_31:
[----:B-1----:R-:W-:Y:S01]  /*1a00*/  ULEA UR17, UR25, UR4, 0x3 ;  /* 0x0000000419117291 */ /* 0x002fe2000f8e18ff */
[----:B--2---:R-:W-:Y:S01]  /*1a10*/  @!P5 MOV R3, 0xa000 ;  /* 0x0000a0000003d802 */ /* 0x004fe20000000f00 */
[----:B--2---:R-:W-:Y:S10]  /*1a20*/  @P0 BRA `(.L_x_27) ;  /* 0x00000000000c0947 */ /* 0x004ff40003800000 */
[----:B------:R-:W-:-:S04]  /*1a30*/  SHF.L.U32 R4, R17, 0x1f, RZ ;  /* 0x0000001f11047819 */ /* 0x000fc800000006ff */
[----:B------:R-:W2:Y:S02]  /*1a40*/  SYNCS.PHASECHK.TRANS64.TRYWAIT P0, [UR17+0x18], R4 ;  /* 0x00001804ff0075a7 */ /* 0x000ea40008001111 */
[----:B--2---:R-:W-:Y:S05]  /*1a50*/  @!P0 BRA `(.L_x_28) ;  /* 0x0000007400648947 */ /* 0x004fea0003800000 */
.L_x_27:
[----:B------:R2:W-:Y:S01]  /*1a60*/  @!P5 SYNCS.ARRIVE.TRANS64 RZ, [UR17], R3 ;  /* 0x00000003ffffd9a7 */ /* 0x0005e20008000011 */
[----:B------:R-:W-:Y:S04]  /*1a70*/  BSSY.RECONVERGENT B0, `(.L_x_29) ;  /* 0x0000003000007945 */ /* 0x000fe80003800200 */
[----:B------:R-:W-:Y:S05]  /*1a80*/  @P4 BRA `(.L_x_30) ;  /* 0x0000000000044947 */ /* 0x000fea0003800000 */
[----:B------:R-:W-:Y:S05]  /*1a90*/  BPT.TRAP 0x1 ;  /* 0x000000040000795c */ /* 0x000fea0000300000 */
.L_x_30:
[----:B------:R-:W-:Y:S05]  /*1aa0*/  BSYNC.RECONVERGENT B0 ;  /* 0x0000000000007941 */ /* 0x000fea0003800200 */
.L_x_29:
        /* <DEDUP_REMOVED lines=10> */
[----:B------:R-:W-:Y:S01]  /*1b50*/  UIADD3 UR16, UPT, UPT, UR16, 0x6400, URZ ;  /* 0x0000640010107890 */ /* 0x000fe2000fffe0ff */
[----:B-1----:R-:W-:Y:S01]  /*1b60*/  SHF.L.U32 R2, R17, 0x1f, RZ ;  /* 0x0000001f11027819 */ /* 0x002fe200000006ff */
[----:B------:R-:W-:Y:S02]  /*1b70*/  UIADD3.X UR31, UPT, UPT, URZ, UR23, URZ, UP1, !UPT ;  /* 0x00000017ff1f7290 */ /* 0x000fe40008ffe4ff */
[----:B------:R-:W-:Y:S01]  /*1b80*/  UIADD3.X UR29, UPT, UPT, URZ, UR23, URZ, UP0, !UPT ;  /* 0x00000017ff1d7290 */ /* 0x000fe200087fe4ff */
[----:B------:R1:W1:Y:S01]  /*1b90*/  SYNCS.PHASECHK.TRANS64.TRYWAIT P0, [UR8+0x18], R2 ;  /* 0x00001802ff0075a7 */ /* 0x0002620008001108 */
[----:B------:R-:W-:Y:S01]  /*1ba0*/  ULEA UR8, UR25, UR4, 0xf ;  /* 0x0000000419087291 */ /* 0x000fe2000f8e78ff */
[----:B------:R-:W-:Y:S01]  /*1bb0*/  UMOV UR26, 0x0 ;  /* 0x00000000001a7882 */ /* 0x000fe20000000000 */
[----:B------:R-:W-:-:S02]  /*1bc0*/  UMOV UR27, 0x10000000 ;  /* 0x10000000001b7882 */ /* 0x000fc40000000000 */
[----:B------:R-:W-:Y:S01]  /*1bd0*/  UIADD3 UR8, UPT, UPT, UR8, 0xc400, URZ ;  /* 0x0000c40008087890 */ /* 0x000fe2000fffe0ff */
[----:B------:R-:W-:Y:S01]  /*1be0*/  UMOV UR19, UR35 ;  /* 0x0000002300137c82 */ /* 0x000fe20008000000 */
[----:B------:R-:W-:Y:S01]  /*1bf0*/  UMOV UR20, UR36 ;  /* 0x0000002400147c82 */ /* 0x000fe20008000000 */
[----:B------:R-:W-:Y:S01]  /*1c00*/  UMOV UR12, UR36 ;  /* 0x00000024000c7c82 */ /* 0x000fe20008000000 */
[----:B------:R-:W-:Y:S01]  /*1c10*/  UMOV UR9, UR17 ;  /* 0x0000001100097c82 */ /* 0x000fe20008000000 */
[----:B------:R-:W-:Y:S01]  /*1c20*/  UMOV UR10, UR18 ;  /* 0x00000012000a7c82 */ /* 0x000fe20008000000 */
[----:B------:R1:W-:Y:S01]  /*1c30*/  UTMALDG.3D [UR16], [UR30], desc[UR26] ;  /* 0x00001a101e0075b4 */ /* 0x0003e20008011000 */
[----:B------:R-:W-:Y:S01]  /*1c40*/  UIADD3 UR24, UPT, UPT, UR24, 0x1, URZ ;  /* 0x0000000118187890 */ /* 0x000fe2000fffe0ff */
[----:B------:R-:W-:-:S03]  /*1c50*/  UMOV UR25, UR6 ;  /* 0x0000000600197c82 */ /* 0x000fc60008000000 */
[----:B------:R-:W-:Y:S01]  /*1c60*/  UISETP.NE.AND UP0, UPT, UR24, UR21, UPT ;  /* 0x000000151800728c */ /* 0x000fe2000bf05270 */
[----:B------:R1:W-:Y:S08]  /*1c70*/  UTMALDG.3D [UR8], [UR28], desc[UR26] ;  /* 0x00001a081c0075b4 */ /* 0x0003f00008011000 */
[----:B------:R-:W-:Y:S05]  /*1c80*/  BRA.U UP0, `(.L_x_31) ;  /* 0xfffffffd005c7547 */ /* 0x000fea000b83ffff */
.L_x_26:
[C---:B-1----:R-:W-:Y:S01]  /*1c90*/  LEA R2, R16.reuse, UR4, 0x3 ;  /* 0x0000000410027c11 */ /* 0x042fe2000f8e18ff */
[----:B------:R-:W-:Y:S01]  /*1ca0*/  NOP ;  /* 0x0000000000007918 */ /* 0x000fe20000000000 */
[----:B--2---:R-:W-:Y:S02]  /*1cb0*/  SHF.L.U32 R3, R13, 0x1f, RZ ;  /* 0x0000001f0d037819 */ /* 0x004fe400000006ff */
[----:B------:R-:W-:Y:S02]  /*1cc0*/  LEA R4, R16, UR4, 0x4 ;  /* 0x0000000410047c11 */ /* 0x000fe4000f8e20ff */
[----:B------:R-:W1:Y:S02]  /*1cd0*/  SYNCS.PHASECHK.TRANS64.TRYWAIT P0, [R2+URZ+0x80], R3 ;  /* 0x00008003020075a7 */ /* 0x000e6400080011ff */
[----:B-1----:R-:W-:Y:S05]  /*1ce0*/  @!P0 BRA `(.L_x_32) ;  /* 0x0000007000d88947 */ /* 0x002fea0003800000 */
.L_x_127:
[----:B------:R-:W2:Y:S01]  /*1cf0*/  LDS.128 R4, [R4+0x110] ;  /* 0x0001100004047984 */ /* 0x000ea20000000c00 */
[----:B---3--:R-:W-:Y:S01]  /*1d00*/  ISETP.GE.AND P0, PT, R40, 0x1, PT ;  /* 0x000000012800780c */ /* 0x008fe20003f06270 */
[----:B-1----:R-:W-:Y:S01]  /*1d10*/  VIADD R2, R2, 0x90 ;  /* 0x0000009002027836 */ /* 0x002fe20000000000 */
[----:B------:R-:W-:Y:S01]  /*1d20*/  @!PT LDS RZ, [RZ] ;  /* 0x00000000fffff984 */ /* 0x000fe20000000800 */
[----:B------:R-:W-:Y:S01]  /*1d30*/  @!PT LDS RZ, [RZ] ;  /* 0x00000000fffff984 */ /* 0x000fe20000000800 */
[----:B------:R-:W-:Y:S01]  /*1d40*/  @!PT LDS RZ, [RZ] ;  /* 0x00000000fffff984 */ /* 0x000fe20000000800 */
[----:B------:R-:W-:Y:S01]  /*1d50*/  @!PT LDS RZ, [RZ] ;  /* 0x00000000fffff984 */ /* 0x000fe20000000800 */
[----:B------:R1:W-:Y:S06]  /*1d60*/  MEMBAR.ALL.CTA ;  /* 0x0000000000007992 */ /* 0x0003ec0000008000 */
[----:B-1----:R-:W1:Y:S01]  /*1d70*/  FENCE.VIEW.ASYNC.S ;  /* 0x00000000000073c6 */ /* 0x002e620000000000 */
[----:B------:R-:W-:-:S04]  /*1d80*/  PRMT R2, RZ, 0x654, R2 ;  /* 0x00000654ff027816 */ /* 0x000fc80000000002 */
[----:B-1----:R1:W-:Y:S01]  /*1d90*/  SYNCS.ARRIVE.TRANS64.RED.A1T0 RZ, [R2+URZ], RZ ;  /* 0x000000ff02ff79a7 */ /* 0x0023e200081004ff */
[----:B--2---:R-:W-:-:S13]  /*1da0*/  LOP3.LUT P2, RZ, R6, 0x1, RZ, 0xc0, !PT ;  /* 0x0000000106ff7812 */ /* 0x004fda000784c0ff */
[----:B------:R-:W-:Y:S01]  /*1db0*/  @P2 SHF.R.U32.HI R3, RZ, 0x10, R5 ;  /* 0x00000010ff032819 */ /* 0x000fe20000011605 */
[----:B------:R-:W-:Y:S01]  /*1dc0*/  VOTEU.ANY UP0, P2 ;  /* 0x0000000000ff7886 */ /* 0x000fe20001000100 */
[----:B------:R-:W-:Y:S02]  /*1dd0*/  @P2 MOV R10, R4 ;  /* 0x00000004000a2202 */ /* 0x000fe40000000f00 */
[----:B------:R-:W-:Y:S02]  /*1de0*/  @P2 R2UR.BROADCAST UR8, R3 ;  /* 0x00000000030822ca */ /* 0x000fe400008e0000 */
[----:B------:R-:W-:-:S11]  /*1df0*/  @P2 LOP3.LUT R9, R5, 0xffff, RZ, 0xc0, !PT ;  /* 0x0000ffff05092812 */ /* 0x000fd600078ec0ff */
[----:B------:R-:W-:Y:S01]  /*1e00*/  @UP0 UMOV UR36, UR8 ;  /* 0x0000000800240c82 */ /* 0x000fe20008000000 */
[----:B-1----:R-:W-:Y:S05]  /*1e10*/  @!P0 BRA `(.L_x_33) ;  /* 0x0000000000b88947 */ /* 0x002fea0003800000 */
[----:B------:R-:W4:Y:S01]  /*1e20*/  LDC.64 R4, c[0x0][0xb18] ;  /* 0x0002c600ff047b82 */ /* 0x000f220000000a00 */
[----:B------:R-:W-:-:S07]  /*1e30*/  ISETP.NE.AND P3, PT, R40, 0x1, PT ;  /* 0x000000012800780c */ /* 0x000fce0003f65270 */
[----:B------:R-:W1:Y:S08]  /*1e40*/  LDC.64 R6, c[0x0][0xb10] ;  /* 0x0002c400ff067b82 */ /* 0x000e700000000a00 */
[----:B------:R-:W2:Y:S08]  /*1e50*/  LDC R14, c[0x0][0xb20] ;  /* 0x0002c800ff0e7b82 */ /* 0x000eb00000000800 */
[----:B------:R-:W3:Y:S01]  /*1e60*/  LDC R15, c[0x0][0xb0c] ;  /* 0x0002c300ff0f7b82 */ /* 0x000ee20000000800 */
[----:B----4-:R-:W-:Y:S01]  /*1e70*/  IMAD.HI.U32 R19, R0, R5, RZ ;  /* 0x0000000500137227 */ /* 0x010fe200078e00ff */
[----:B------:R-:W-:-:S03]  /*1e80*/  ISETP.NE.AND P0, PT, R4, 0x1, PT ;  /* 0x000000010400780c */ /* 0x000fc60003f05270 */
[----:B------:R-:W-:-:S03]  /*1e90*/  IMAD.HI.U32 R5, R9, R5, RZ ;  /* 0x0000000509057227 */ /* 0x000fc600078e00ff */
[----:B------:R-:W4:Y:S01]  /*1ea0*/  LDC.64 R2, c[0x0][0xb28] ;  /* 0x0002ca00ff027b82 */ /* 0x000f220000000a00 */
[----:B-1----:R-:W-:-:S04]  /*1eb0*/  IMAD.HI.U32 R20, R8, R6, RZ ;  /* 0x0000000608147227 */ /* 0x002fc800078e00ff */
[----:B------:R-:W-:Y:S01]  /*1ec0*/  IMAD.HI.U32 R21, R10, R6, RZ ;  /* 0x000000060a157227 */ /* 0x000fe200078e00ff */
[----:B------:R-:W-:Y:S02]  /*1ed0*/  SHF.R.U32.HI R20, RZ, R7, R20 ;  /* 0x00000007ff147219 */ /* 0x000fe40000011614 */
[-C--:B--2---:R-:W-:Y:S02]  /*1ee0*/  SHF.R.U32.HI R19, RZ, R14.reuse, R19 ;  /* 0x0000000eff137219 */ /* 0x084fe40000011613 */
[----:B------:R-:W-:Y:S02]  /*1ef0*/  SHF.R.U32.HI R5, RZ, R14, R5 ;  /* 0x0000000eff057219 */ /* 0x000fe40000011605 */
[----:B------:R-:W-:Y:S02]  /*1f00*/  SEL R19, R0, R19, !P0 ;  /* 0x0000001300137207 */ /* 0x000fe40004000000 */
[----:B------:R-:W-:Y:S02]  /*1f10*/  SHF.R.U32.HI R21, RZ, R7, R21 ;  /* 0x00000007ff157219 */ /* 0x000fe40000011615 */
[----:B---3--:R-:W-:-:S02]  /*1f20*/  ISETP.NE.AND P1, PT, R15, 0x1, PT ;  /* 0x000000010f00780c */ /* 0x008fc40003f25270 */
[----:B------:R-:W-:Y:S02]  /*1f30*/  SEL R5, R9, R5, !P0 ;  /* 0x0000000509057207 */ /* 0x000fe40004000000 */
[----:B------:R-:W-:Y:S02]  /*1f40*/  SEL R20, R8, R20, !P1 ;  /* 0x0000001408147207 */ /* 0x000fe40004800000 */
[----:B------:R-:W-:Y:S01]  /*1f50*/  SEL R21, R10, R21, !P1 ;  /* 0x000000150a157207 */ /* 0x000fe20004800000 */
[----:B----4-:R-:W-:-:S04]  /*1f60*/  IMAD.HI.U32 R18, R19, R2, RZ ;  /* 0x0000000213127227 */ /* 0x010fc800078e00ff */
        /* <DEDUP_REMOVED lines=10> */
[----:B------:R-:W-:-:S04]  /*2010*/  @!P0 IMAD.HI.U32 R7, R21, R2, RZ ;  /* 0x0000000215078227 */ /* 0x000fc800078e00ff */
[----:B------:R-:W-:Y:S01]  /*2020*/  IMAD.MOV R2, RZ, RZ, -R6 ;  /* 0x000000ffff027224 */ /* 0x000fe200078e0a06 */
[----:B------:R-:W-:Y:S02]  /*2030*/  @!P0 SHF.R.U32.HI R3, RZ, R3, R7 ;  /* 0x00000003ff038219 */ /* 0x000fe40000011607 */
[----:B------:R-:W-:Y:S01]  /*2040*/  IADD3 R7, PT, PT, -R5, RZ, RZ ;  /* 0x000000ff05077210 */ /* 0x000fe20007ffe1ff */
[----:B------:R-:W-:Y:S01]  /*2050*/  IMAD R2, R40, R2, R5 ;  /* 0x0000000228027224 */ /* 0x000fe200078e0205 */
        /* <DEDUP_REMOVED lines=10> */
.L_x_33:
[----:B------:R-:W1:Y:S02]  /*2100*/  LDCU UR8, c[0x0][0xb30] ;  /* 0x00016600ff0877ac */ /* 0x000e640008000800 */
[----:B-1----:R-:W-:-:S09]  /*2110*/  UISETP.NE.AND UP0, UPT, UR8, 0x1, UPT ;  /* 0x000000010800788c */ /* 0x002fd2000bf05270 */
[----:B------:R-:W-:Y:S05]  /*2120*/  BRA.U UP0, `(.L_x_34) ;  /* 0x0000000100407547 */ /* 0x000fea000b800000 */
[----:B------:R-:W1:Y:S08]  /*2130*/  LDC.64 R4, c[0x0][0xb10] ;  /* 0x0002c400ff047b82 */ /* 0x000e700000000a00 */
[----:B------:R-:W2:Y:S08]  /*2140*/  LDC.64 R2, c[0x0][0xb18] ;  /* 0x0002c600ff027b82 */ /* 0x000eb00000000a00 */
[----:B------:R-:W3:Y:S08]  /*2150*/  LDC R6, c[0x0][0xb20] ;  /* 0x0002c800ff067b82 */ /* 0x000ef00000000800 */
[----:B------:R-:W4:Y:S01]  /*2160*/  LDC R7, c[0x0][0xb0c] ;  /* 0x0002c300ff077b82 */ /* 0x000f220000000800 */
[----:B-1----:R-:W-:-:S05]  /*2170*/  IMAD.HI.U32 R4, R10, R4, RZ ;  /* 0x000000040a047227 */ /* 0x002fca00078e00ff */
[----:B------:R-:W-:Y:S01]  /*2180*/  SHF.R.U32.HI R4, RZ, R5, R4 ;  /* 0x00000005ff047219 */ /* 0x000fe20000011604 */
[----:B--2---:R-:W-:Y:S01]  /*2190*/  IMAD.HI.U32 R3, R9, R3, RZ ;  /* 0x0000000309037227 */ /* 0x004fe200078e00ff */
[----:B------:R-:W-:-:S04]  /*21a0*/  ISETP.NE.AND P0, PT, R2, 0x1, PT ;  /* 0x000000010200780c */ /* 0x000fc80003f05270 */
[----:B---3--:R-:W-:-:S04]  /*21b0*/  SHF.R.U32.HI R3, RZ, R6, R3 ;  /* 0x00000006ff037219 */ /* 0x008fc80000011603 */
[----:B------:R-:W-:Y:S02]  /*21c0*/  SEL R3, R9, R3, !P0 ;  /* 0x0000000309037207 */ /* 0x000fe40004000000 */
[----:B----4-:R-:W-:-:S04]  /*21d0*/  ISETP.NE.AND P1, PT, R7, 0x1, PT ;  /* 0x000000010700780c */ /* 0x010fc80003f25270 */
[----:B------:R-:W-:-:S05]  /*21e0*/  SEL R4, R10, R4, !P1 ;  /* 0x000000040a047207 */ /* 0x000fca0004800000 */
[----:B------:R-:W-:Y:S02]  /*21f0*/  IMAD.IADD R5, R3, 0x1, -R4 ;  /* 0x0000000103057824 */ /* 0x000fe400078e0a04 */
[----:B------:R-:W-:Y:S02]  /*2200*/  IMAD.IADD R3, R4, 0x1, -R3 ;  /* 0x0000000104037824 */ /* 0x000fe400078e0a03 */
[----:B------:R-:W-:Y:S02]  /*2210*/  IMAD R10, R5, R7, R10 ;  /* 0x00000007050a7224 */ /* 0x000fe400078e020a */
[----:B------:R-:W-:-:S07]  /*2220*/  IMAD R9, R3, R2, R9 ;  /* 0x0000000203097224 */ /* 0x000fce00078e0209 */
.L_x_34:
[----:B------:R-:W-:Y:S01]  /*2230*/  VIADD R16, R16, 0x1 ;  /* 0x0000000110107836 */ /* 0x000fe20000000000 */
[----:B------:R-:W-:Y:S01]  /*2240*/  PLOP3.LUT P1, PT, PT, PT, PT, 0x80, 0x8 ;  /* 0x000000000008781c */ /* 0x000fe20003f2f070 */
[----:B------:R-:W-:Y:S02]  /*2250*/  IMAD.IADD R15, R10, 0x1, R95 ;  /* 0x000000010a0f7824 */ /* 0x000fe400078e025f */
[----:B------:R-:W-:Y:S01]  /*2260*/  IMAD.IADD R14, R9, 0x1, R94 ;  /* 0x00000001090e7824 */ /* 0x000fe200078e025e */
[----:B------:R-:W-:-:S04]  /*2270*/  ISETP.NE.AND P0, PT, R16, 0x2, PT ;  /* 0x000000021000780c */ /* 0x000fc80003f05270 */
[----:B------:R-:W-:Y:S02]  /*2280*/  SEL R2, RZ, 0x1, P0 ;  /* 0x00000001ff027807 */ /* 0x000fe40000000000 */
[----:B------:R-:W-:Y:S02]  /*2290*/  SEL R16, R16, RZ, P0 ;  /* 0x000000ff10107207 */ /* 0x000fe40000000000 */
[----:B------:R-:W-:Y:S01]  /*22a0*/  LOP3.LUT R13, R13, R2, RZ, 0x3c, !PT ;  /* 0x000000020d0d7212 */ /* 0x000fe200078e3cff */
[----:B------:R-:W-:Y:S06]  /*22b0*/  @P2 BRA `(.L_x_35) ;  /* 0xfffffff000982947 */ /* 0x000fec000383ffff */
[----:B------:R-:W-:Y:S01]  /*22c0*/  UIADD3 UR4, UPT, UPT, UR4, 0x18, URZ ;  /* 0x0000001804047890 */ /* 0x000fe2000fffe0ff */
[----:B------:R-:W-:-:S03]  /*22d0*/  SHF.L.U32 R2, R17, 0x1f, RZ ;  /* 0x0000001f11027819 */ /* 0x000fc600000006ff */
[----:B------:R-:W-:-:S09]  /*22e0*/  ULEA UR5, UR6, UR4, 0x3 ;  /* 0x0000000406057291 */ /* 0x000fd2000f8e18ff */
[----:B------:R-:W1:Y:S02]  /*22f0*/  SYNCS.PHASECHK.TRANS64.TRYWAIT P0, [UR5], R2 ;  /* 0x00000002ff0075a7 */ /* 0x000e640008001105 */
[----:B-1----:R-:W-:Y:S05]  /*2300*/  @!P0 BRA `(.L_x_36) ;  /* 0x0000006c00648947 */ /* 0x002fea0003800000 */
.L_x_129:
[----:B------:R-:W-:-:S04]  /*2310*/  UIADD3 UR6, UPT, UPT, UR6, 0x1, URZ ;  /* 0x0000000106067890 */ /* 0x000fc8000fffe0ff */
[----:B------:R-:W-:-:S04]  /*2320*/  UISETP.NE.AND UP0, UPT, UR6, 0x3, UPT ;  /* 0x000000030600788c */ /* 0x000fc8000bf05270 */
[----:B------:R-:W-:Y:S02]  /*2330*/  USEL UR7, URZ, 0x1, UP0 ;  /* 0x00000001ff077887 */ /* 0x000fe40008000000 */
[----:B------:R-:W-:-:S04]  /*2340*/  USEL UR6, UR6, URZ, UP0 ;  /* 0x000000ff06067287 */ /* 0x000fc80008000000 */
[----:B------:R-:W-:Y:S01]  /*2350*/  ULEA UR5, UR6, UR4, 0x3 ;  /* 0x0000000406057291 */ /* 0x000fe2000f8e18ff */
[----:B------:R-:W-:-:S04]  /*2360*/  LOP3.LUT R17, R17, UR7, RZ, 0x3c, !PT ;  /* 0x0000000711117c12 */ /* 0x000fc8000f8e3cff */
[----:B-1----:R-:W-:-:S04]  /*2370*/  SHF.L.U32 R2, R17, 0x1f, RZ ;  /* 0x0000001f11027819 */ /* 0x002fc800000006ff */
[----:B------:R-:W1:Y:S02]  /*2380*/  SYNCS.PHASECHK.TRANS64.TRYWAIT P0, [UR5], R2 ;  /* 0x00000002ff0075a7 */ /* 0x000e640008001105 */
[----:B-1----:R-:W-:Y:S05]  /*2390*/  @!P0 BRA `(.L_x_37) ;  /* 0x0000006c00588947 */ /* 0x002fea0003800000 */
.L_x_131:
[----:B------:R-:W-:-:S04]  /*23a0*/  UIADD3 UR6, UPT, UPT, UR6, 0x1, URZ ;  /* 0x0000000106067890 */ /* 0x000fc8000fffe0ff */
[----:B------:R-:W-:-:S04]  /*23b0*/  UISETP.NE.AND UP0, UPT, UR6, 0x3, UPT ;  /* 0x000000030600788c */ /* 0x000fc8000bf05270 */
[----:B------:R-:W-:Y:S02]  /*23c0*/  USEL UR5, URZ, 0x1, UP0 ;  /* 0x00000001ff057887 */ /* 0x000fe40008000000 */
[----:B------:R-:W-:-:S04]  /*23d0*/  USEL UR6, UR6, URZ, UP0 ;  /* 0x000000ff06067287 */ /* 0x000fc80008000000 */
[----:B------:R-:W-:Y:S01]  /*23e0*/  ULEA UR6, UR6, UR4, 0x3 ;  /* 0x0000000406067291 */ /* 0x000fe2000f8e18ff */
[----:B-1----:R-:W-:-:S04]  /*23f0*/  LOP3.LUT R2, R17, UR5, RZ, 0x3c, !PT ;  /* 0x0000000511027c12 */ /* 0x002fc8000f8e3cff */
[----:B------:R-:W-:Y:S01]  /*2400*/  SHF.L.U32 R2, R2, 0x1f, RZ ;  /* 0x0000001f02027819 */ /* 0x000fe200000006ff */
[----:B----4-:R-:W-:-:S07]  /*2410*/  IMAD.U32 R0, RZ, RZ, UR6 ;  /* 0x00000006ff007e24 */ /* 0x010fce000f8e00ff */
.L_x_38:
[----:B-1----:R1:W2:Y:S02]  /*2420*/  SYNCS.PHASECHK.TRANS64.TRYWAIT P0, [R0+URZ], R2 ;  /* 0x00000002000075a7 */ /* 0x0022a400080011ff */
[----:B--2---:R-:W-:Y:S05]  /*2430*/  @!P0 NANOSLEEP.SYNCS 0x989680 ;  /* 0x009896800000895d */ /* 0x004fea0003900000 */
[----:B------:R-:W2:Y:S02]  /*2440*/  @!P0 SYNCS.PHASECHK.TRANS64 P0, [R0+URZ], R2 ;  /* 0x00000002000085a7 */ /* 0x000ea400080010ff */
[----:B--2---:R-:W-:Y:S05]  /*2450*/  @P0 EXIT ;  /* 0x000000000000094d */ /* 0x004fea0003800000 */
[----:B------:R-:W-:Y:S05]  /*2460*/  BRA `(.L_x_38) ;  /* 0xfffffffc00ec7947 */ /* 0x000fea000383ffff */
.L_x_17:
[----:B------:R-:W-:-:S04]  /*2470*/  UISETP.NE.AND UP1, UPT, UR37, URZ, UPT ;  /* 0x000000ff2500728c */ /* 0x000fc8000bf25270 */
[----:B------:R-:W-:-:S09]  /*2480*/  UISETP.NE.OR UP1, UPT, UR8, 0x1, UP1 ;  /* 0x000000010800788c */ /* 0x000fd20008f25670 */
[----:B------:R-:W-:Y:S05]  /*2490*/  BRA.U UP1, `(.L_x_39) ;  /* 0x0000000501487547 */ /* 0x000fea000b800000 */
[----:B------:R-:W-:Y:S01]  /*24a0*/  ISETP.NE.AND P2, PT, R2, RZ, PT ;  /* 0x000000ff0200720c */ /* 0x000fe20003f45270 */
[----:B------:R-:W-:Y:S01]  /*24b0*/  IMAD.MOV.U32 R12, RZ, RZ, 0x1 ;  /* 0x00000001ff0c7424 */ /* 0x000fe200078e00ff */
[----:B------:R-:W-:Y:S02]  /*24c0*/  CS2R R10, SRZ ;  /* 0x00000000000a7805 */ /* 0x000fe4000001ff00 */
[----:B------:R-:W-:Y:S01]  /*24d0*/  CS2R R8, SRZ ;  /* 0x0000000000087805 */ /* 0x000fe2000001ff00 */
[----:B------:R-:W-:Y:S01]  /*24e0*/  UMOV UR4, 0x400 ;  /* 0x0000040000047882 */ /* 0x000fe20000000000 */
[----:B------:R-:W-:Y:S01]  /*24f0*/  UMOV UR6, URZ ;  /* 0x000000ff00067c82 */ /* 0x000fe20008000000 */
[----:B------:R-:W-:-:S12]  /*2500*/  ULEA UR37, UR37, UR4, 0x18 ;  /* 0x0000000425257291 */ /* 0x000fd8000f8ec0ff */
.L_x_43:
[----:B------:R-:W-:Y:S02]  /*2510*/  LEA R0, R8, UR37, 0x3 ;  /* 0x0000002508007c11 */ /* 0x000fe4000f8e18ff */
[----:B------:R-:W-:-:S03]  /*2520*/  SHF.L.U32 R4, R9, 0x1f, RZ ;  /* 0x0000001f09047819 */ /* 0x000fc600000006ff */
[----:B------:R-:W-:Y:S01]  /*2530*/  VIADD R5, R0, 0xf0 ;  /* 0x000000f000057836 */ /* 0x000fe20000000000 */
[----:B------:R-:W1:Y:S02]  /*2540*/  SYNCS.PHASECHK.TRANS64.TRYWAIT P0, [R0+URZ+0xe0], R4 ;  /* 0x0000e004000075a7 */ /* 0x000e6400080011ff */
[----:B-1----:R-:W-:Y:S05]  /*2550*/  @!P0 BRA `(.L_x_40) ;  /* 0x0000006c00008947 */ /* 0x002fea0003800000 */
.L_x_132:
[----:B------:R-:W-:Y:S01]  /*2560*/  ULEA UR5, UR6, UR37, 0x3 ;  /* 0x0000002506057291 */ /* 0x000fe2000f8e18ff */
[----:B-1----:R-:W-:Y:S01]  /*2570*/  PRMT R0, RZ, 0x654, R5 ;  /* 0x00000654ff007816 */ /* 0x002fe20000000005 */
[----:B------:R-:W-:Y:S01]  /*2580*/  @!P2 IMAD.MOV.U32 R4, RZ, RZ, 0x10 ;  /* 0x00000010ff04a424 */ /* 0x000fe200078e00ff */
[----:B------:R-:W-:Y:S01]  /*2590*/  SHF.L.U32 R5, R12, 0x1f, RZ ;  /* 0x0000001f0c057819 */ /* 0x000fe200000006ff */
[----:B------:R-:W-:Y:S01]  /*25a0*/  UIADD3 UR4, UPT, UPT, UR5, 0x80, URZ ;  /* 0x0000008005047890 */ /* 0x000fe2000fffe0ff */
[----:B------:R1:W-:Y:S05]  /*25b0*/  SYNCS.ARRIVE.TRANS64.RED.A1T0 RZ, [R0+URZ], RZ ;  /* 0x000000ff00ff79a7 */ /* 0x0003ea00081004ff */
[----:B------:R-:W-:Y:S01]  /*25c0*/  IMAD.U32 R6, RZ, RZ, UR4 ;  /* 0x00000004ff067e24 */ /* 0x000fe2000f8e00ff */
[----:B------:R-:W2:Y:S04]  /*25d0*/  SYNCS.PHASECHK.TRANS64.TRYWAIT P0, [UR5+0x90], R5 ;  /* 0x00009005ff0075a7 */ /* 0x000ea80008001105 */
[----:B------:R-:W-:Y:S01]  /*25e0*/  PRMT R6, R2, 0x654, R6 ;  /* 0x0000065402067816 */ /* 0x000fe20000000006 */
[----:B-12---:R-:W-:Y:S06]  /*25f0*/  @!P0 BRA `(.L_x_41) ;  /* 0x0000006800ec8947 */ /* 0x006fec0003800000 */
.L_x_134:
[----:B------:R-:W-:Y:S01]  /*2600*/  ULEA UR4, UR6, UR37, 0x4 ;  /* 0x0000002506047291 */ /* 0x000fe2000f8e20ff */
[----:B------:R-:W-:Y:S01]  /*2610*/  SEL R3, R6, R3, !P2 ;  /* 0x0000000306037207 */ /* 0x000fe20005000000 */
[----:B------:R-:W-:Y:S01]  /*2620*/  UIADD3 UR5, UPT, UPT, UR5, 0x80, URZ ;  /* 0x0000008005057890 */ /* 0x000fe2000fffe0ff */
[----:B-1----:R-:W-:Y:S01]  /*2630*/  LEA R0, R11, UR37, 0x3 ;  /* 0x000000250b007c11 */ /* 0x002fe2000f8e18ff */
[----:B------:R-:W-:Y:S01]  /*2640*/  UIADD3 UR4, UPT, UPT, UR4, 0x110, URZ ;  /* 0x0000011004047890 */ /* 0x000fe2000fffe0ff */
[----:B------:R1:W-:Y:S01]  /*2650*/  @!P2 SYNCS.ARRIVE.TRANS64.RED RZ, [R3+URZ], R4 ;  /* 0x0000000403ffa9a7 */ /* 0x0003e200080004ff */
[----:B------:R-:W-:Y:S01]  /*2660*/  UIADD3 UR6, UPT, UPT, UR6, 0x1, URZ ;  /* 0x0000000106067890 */ /* 0x000fe2000fffe0ff */
[----:B------:R-:W-:-:S03]  /*2670*/  VIADD R8, R8, 0x1 ;  /* 0x0000000108087836 */ /* 0x000fc60000000000 */
[----:B------:R-:W-:Y:S02]  /*2680*/  UISETP.NE.AND UP0, UPT, UR6, 0x2, UPT ;  /* 0x000000020600788c */ /* 0x000fe4000bf05270 */
[----:B------:R-:W-:Y:S01]  /*2690*/  ISETP.NE.AND P0, PT, R8, 0x2, PT ;  /* 0x000000020800780c */ /* 0x000fe20003f05270 */
[----:B------:R-:W-:Y:S06]  /*26a0*/  UGETNEXTWORKID.BROADCAST [UR4], [UR5] ;  /* 0x00000000040073ca */ /* 0x000fec0008000100 */
[----:B------:R-:W-:Y:S02]  /*26b0*/  USEL UR4, URZ, 0x1, UP0 ;  /* 0x00000001ff047887 */ /* 0x000fe40008000000 */
[----:B------:R-:W-:-:S04]  /*26c0*/  USEL UR6, UR6, URZ, UP0 ;  /* 0x000000ff06067287 */ /* 0x000fc80008000000 */
[----:B------:R-:W-:Y:S02]  /*26d0*/  LOP3.LUT R12, R12, UR4, RZ, 0x3c, !PT ;  /* 0x000000040c0c7c12 */ /* 0x000fe4000f8e3cff */
[----:B-1----:R-:W-:-:S04]  /*26e0*/  SHF.L.U32 R4, R10, 0x1f, RZ ;  /* 0x0000001f0a047819 */ /* 0x002fc800000006ff */
[----:B------:R-:W1:Y:S02]  /*26f0*/  SYNCS.PHASECHK.TRANS64.TRYWAIT P1, [R0+URZ+0x80], R4 ;  /* 0x00008004000075a7 */ /* 0x000e6400080211ff */
[----:B-1----:R-:W-:Y:S05]  /*2700*/  @!P1 BRA `(.L_x_42) ;  /* 0x0000006800c09947 */ /* 0x002fea0003800000 */
.L_x_135:
[C---:B-1----:R-:W-:Y:S01]  /*2710*/  LEA R4, R11.reuse, UR37, 0x4 ;  /* 0x000000250b047c11 */ /* 0x042fe2000f8e20ff */
[----:B------:R-:W-:Y:S01]  /*2720*/  VIADD R0, R0, 0x90 ;  /* 0x0000009000007836 */ /* 0x000fe20000000000 */
[----:B------:R-:W-:Y:S01]  /*2730*/  SEL R8, R8, RZ, P0 ;  /* 0x000000ff08087207 */ /* 0x000fe20000000000 */
[----:B------:R-:W-:-:S03]  /*2740*/  VIADD R11, R11, 0x1 ;  /* 0x000000010b0b7836 */ /* 0x000fc60000000000 */
[----:B------:R-:W1:Y:S01]  /*2750*/  LDS.128 R4, [R4+0x110] ;  /* 0x0001100004047984 */ /* 0x000e620000000c00 */
[----:B------:R-:W-:Y:S02]  /*2760*/  PRMT R0, RZ, 0x654, R0 ;  /* 0x00000654ff007816 */ /* 0x000fe40000000000 */
[C---:B------:R-:W-:Y:S01]  /*2770*/  ISETP.NE.AND P1, PT, R11.reuse, 0x2, PT ;  /* 0x000000020b00780c */ /* 0x040fe20003f25270 */
[----:B------:R-:W-:Y:S01]  /*2780*/  @!PT LDS RZ, [RZ] ;  /* 0x00000000fffff984 */ /* 0x000fe20000000800 */
[----:B------:R-:W-:Y:S01]  /*2790*/  @!PT LDS RZ, [RZ] ;  /* 0x00000000fffff984 */ /* 0x000fe20000000800 */
[----:B------:R-:W-:Y:S01]  /*27a0*/  @!PT LDS RZ, [RZ] ;  /* 0x00000000fffff984 */ /* 0x000fe20000000800 */
[----:B------:R-:W-:Y:S01]  /*27b0*/  @!PT LDS RZ, [RZ] ;  /* 0x00000000fffff984 */ /* 0x000fe20000000800 */
[----:B------:R2:W-:Y:S06]  /*27c0*/  MEMBAR.ALL.CTA ;  /* 0x0000000000007992 */ /* 0x0005ec0000008000 */
[----:B--2---:R-:W2:Y:S01]  /*27d0*/  FENCE.VIEW.ASYNC.S ;  /* 0x00000000000073c6 */ /* 0x004ea20000000000 */
[----:B------:R-:W-:Y:S01]  /*27e0*/  SEL R11, R11, RZ, P1 ;  /* 0x000000ff0b0b7207 */ /* 0x000fe20000800000 */
[----:B--2---:R2:W-:Y:S01]  /*27f0*/  SYNCS.ARRIVE.TRANS64.RED.A1T0 RZ, [R0+URZ], RZ ;  /* 0x000000ff00ff79a7 */ /* 0x0045e200081004ff */
[----:B-1----:R-:W-:-:S02]  /*2800*/  LOP3.LUT P3, RZ, R6, 0x1, RZ, 0xc0, !PT ;  /* 0x0000000106ff7812 */ /* 0x002fc4000786c0ff */
[----:B------:R-:W-:-:S04]  /*2810*/  SEL R4, RZ, 0x1, P1 ;  /* 0x00000001ff047807 */ /* 0x000fc80000800000 */
[----:B------:R-:W-:Y:S02]  /*2820*/  LOP3.LUT R10, R10, R4, RZ, 0x3c, !PT ;  /* 0x000000040a0a7212 */ /* 0x000fe400078e3cff */
[----:B--2---:R-:W-:-:S04]  /*2830*/  SEL R0, RZ, 0x1, P0 ;  /* 0x00000001ff007807 */ /* 0x004fc80000000000 */
[----:B------:R-:W-:Y:S01]  /*2840*/  LOP3.LUT R9, R9, R0, RZ, 0x3c, !PT ;  /* 0x0000000009097212 */ /* 0x000fe200078e3cff */
[----:B------:R-:W-:Y:S06]  /*2850*/  @P3 BRA `(.L_x_43) ;  /* 0xfffffffc002c3947 */ /* 0x000fec000383ffff */
[----:B------:R-:W-:Y:S01]  /*2860*/  ULEA UR5, UR6, UR37, 0x3 ;  /* 0x0000002506057291 */ /* 0x000fe2000f8e18ff */
[----:B------:R-:W-:-:S08]  /*2870*/  SHF.L.U32 R2, R12, 0x1f, RZ ;  /* 0x0000001f0c027819 */ /* 0x000fd000000006ff */
[----:B------:R-:W1:Y:S02]  /*2880*/  SYNCS.PHASECHK.TRANS64 P0, [UR5+0x90], R2 ;  /* 0x00009002ff0075a7 */ /* 0x000e640008001005 */
[----:B-1----:R-:W-:Y:S05]  /*2890*/  @P0 BRA `(.L_x_44) ;  /* 0x0000000000080947 */ /* 0x002fea0003800000 */
[----:B------:R-:W1:Y:S02]  /*28a0*/  SYNCS.PHASECHK.TRANS64.TRYWAIT P0, [UR5+0x90], R2 ;  /* 0x00009002ff0075a7 */ /* 0x000e640008001105 */
[----:B-1----:R-:W-:Y:S05]  /*28b0*/  @!P0 BRA `(.L_x_45) ;  /* 0x0000006800688947 */ /* 0x002fea0003800000 */
.L_x_44:
[----:B------:R-:W-:-:S04]  /*28c0*/  UIADD3 UR4, UPT, UPT, UR6, 0x1, URZ ;  /* 0x0000000106047890 */ /* 0x000fc8000fffe0ff */
[----:B------:R-:W-:-:S04]  /*28d0*/  UISETP.NE.AND UP0, UPT, UR4, 0x2, UPT ;  /* 0x000000020400788c */ /* 0x000fc8000bf05270 */
[----:B------:R-:W-:Y:S02]  /*28e0*/  USEL UR7, URZ, 0x1, UP0 ;  /* 0x00000001ff077887 */ /* 0x000fe40008000000 */
[----:B------:R-:W-:-:S04]  /*28f0*/  USEL UR4, UR4, URZ, UP0 ;  /* 0x000000ff04047287 */ /* 0x000fc80008000000 */
[----:B------:R-:W-:Y:S01]  /*2900*/  ULEA UR4, UR4, UR37, 0x3 ;  /* 0x0000002504047291 */ /* 0x000fe2000f8e18ff */
[----:B-1----:R-:W-:-:S04]  /*2910*/  LOP3.LUT R2, R12, UR7, RZ, 0x3c, !PT ;  /* 0x000000070c027c12 */ /* 0x002fc8000f8e3cff */
[----:B------:R-:W-:-:S04]  /*2920*/  SHF.L.U32 R0, R2, 0x1f, RZ ;  /* 0x0000001f02007819 */ /* 0x000fc800000006ff */
[----:B------:R-:W1:Y:S02]  /*2930*/  SYNCS.PHASECHK.TRANS64 P0, [UR4+0x90], R0 ;  /* 0x00009000ff0075a7 */ /* 0x000e640008001004 */
[----:B-1----:R-:W-:Y:S05]  /*2940*/  @P0 EXIT ;  /* 0x000000000000094d */ /* 0x002fea0003800000 */
[----:B------:R-:W-:Y:S02]  /*2950*/  SHF.L.U32 R2, R2, 0x1f, RZ ;  /* 0x0000001f02027819 */ /* 0x000fe400000006ff */
[----:B------:R-:W-:-:S07]  /*2960*/  MOV R0, UR4 ;  /* 0x0000000400007c02 */ /* 0x000fce0008000f00 */
.L_x_46:
[----:B-1----:R1:W2:Y:S02]  /*2970*/  SYNCS.PHASECHK.TRANS64.TRYWAIT P0, [R0+URZ+0x90], R2 ;  /* 0x00009002000075a7 */ /* 0x0022a400080011ff */
[----:B--2---:R-:W-:Y:S05]  /*2980*/  @!P0 NANOSLEEP.SYNCS 0x989680 ;  /* 0x009896800000895d */ /* 0x004fea0003900000 */
[----:B------:R-:W2:Y:S02]  /*2990*/  @!P0 SYNCS.PHASECHK.TRANS64 P0, [R0+URZ+0x90], R2 ;  /* 0x00009002000085a7 */ /* 0x000ea400080010ff */
[----:B--2---:R-:W-:Y:S05]  /*29a0*/  @P0 EXIT ;  /* 0x000000000000094d */ /* 0x004fea0003800000 */
[----:B------:R-:W-:Y:S05]  /*29b0*/  BRA `(.L_x_46) ;  /* 0xfffffffc00ec7947 */ /* 0x000fea000383ffff */
.L_x_39:
[----:B------:R-:W-:-:S09]  /*29c0*/  UISETP.NE.AND UP1, UPT, UR8, URZ, UPT ;  /* 0x000000ff0800728c */ /* 0x000fd2000bf25270 */
[----:B------:R-:W-:Y:S05]  /*29d0*/  BRA.U UP1, `(.L_x_47) ;  /* 0x0000000d01cc7547 */ /* 0x000fea000b800000 */
[----:B------:R-:W-:Y:S01]  /*29e0*/  UMOV UR4, 0x40 ;  /* 0x0000004000047882 */ /* 0x000fe20000000000 */
[----:B------:R-:W-:Y:S01]  /*29f0*/  NOP ;  /* 0x0000000000007918 */ /* 0x000fe20000000000 */
[----:B------:R-:W-:Y:S01]  /*2a00*/  ULEA UR4, UR37, UR4, 0x18 ;  /* 0x0000000425047291 */ /* 0x000fe2000f8ec0ff */
[----:B------:R-:W-:Y:S02]  /*2a10*/  UMOV UR5, 0x400 ;  /* 0x0000040000057882 */ /* 0x000fe40000000000 */
[----:B------:R-:W-:-:S06]  /*2a20*/  ULEA UR37, UR37, UR5, 0x18 ;  /* 0x0000000525257291 */ /* 0x000fcc000f8ec0ff */
[----:B------:R-:W1:Y:S02]  /*2a30*/  LDS.U8 R0, [UR4+0x1c] ;  /* 0x00001c04ff007984 */ /* 0x000e640008000000 */
[----:B-1----:R-:W-:-:S13]  /*2a40*/  ISETP.NE.AND P0, PT, R0, RZ, PT ;  /* 0x000000ff0000720c */ /* 0x002fda0003f05270 */
[----:B------:R-:W-:Y:S05]  /*2a50*/  @P0 BRA `(.L_x_48) ;  /* 0x0000000000580947 */ /* 0x000fea0003800000 */
[----:B------:R-:W-:-:S13]  /*2a60*/  ELECT P0, URZ, PT ;  /* 0x0000000000ff782f */ /* 0x000fda0003800000 */
[----:B------:R-:W-:Y:S05]  /*2a70*/  @!P0 BRA `(.L_x_49) ;  /* 0x0000000000608947 */ /* 0x000fea0003800000 */
[----:B------:R-:W-:Y:S01]  /*2a80*/  UMOV UR5, 0x10 ;  /* 0x0000001000057882 */ /* 0x000fe20000000000 */
[----:B------:R-:W-:Y:S01]  /*2a90*/  HFMA2 R0, -RZ, RZ, 0, 5.9604644775390625e-08 ;  /* 0x00000001ff007431 */ /* 0x000fe200000001ff */
[----:B------:R-:W-:-:S03]  /*2aa0*/  MOV R2, 0xffff ;  /* 0x0000ffff00027802 */ /* 0x000fc60000000f00 */
[----:B------:R-:W-:Y:S04]  /*2ab0*/  DEPBAR.LE SB1, 0x36 ;  /* 0x00009d800000791a */ /* 0x000fe80000000000 */
[----:B------:R-:W1:Y:S02]  /*2ac0*/  UTCATOMSWS.FIND_AND_SET.ALIGN UP0, UR5, UR5 ;  /* 0x00000005000575e3 */ /* 0x000e640008000800 */
[----:B-1----:R-:W-:Y:S01]  /*2ad0*/  MOV R3, UR5 ;  /* 0x0000000500037c02 */ /* 0x002fe20008000f00 */
[----:B------:R-:W-:Y:S06]  /*2ae0*/  BRA.U UP0, `(.L_x_50) ;  /* 0x0000000100187547 */ /* 0x000fec000b800000 */
.L_x_51:
[----:B------:R-:W-:Y:S05]  /*2af0*/  NANOSLEEP 0x64 ;  /* 0x000000640000795d */ /* 0x000fea0003800000 */
[----:B------:R-:W-:-:S05]  /*2b00*/  UMOV UR5, 0x10 ;  /* 0x0000001000057882 */ /* 0x000fca0000000000 */
[----:B------:R-:W-:Y:S04]  /*2b10*/  DEPBAR.LE SB1, 0x36 ;  /* 0x00009d800000791a */ /* 0x000fe80000000000 */
[----:B------:R-:W1:Y:S02]  /*2b20*/  UTCATOMSWS.FIND_AND_SET.ALIGN UP0, UR5, UR5 ;  /* 0x00000005000575e3 */ /* 0x000e640008000800 */
[----:B-1----:R-:W-:Y:S01]  /*2b30*/  MOV R3, UR5 ;  /* 0x0000000500037c02 */ /* 0x002fe20008000f00 */
[----:B------:R-:W-:Y:S05]  /*2b40*/  BRA.U !UP0, `(.L_x_51) ;  /* 0xfffffffd08e87547 */ /* 0x000fea000b83ffff */
.L_x_50:
[-C--:B------:R-:W-:Y:S02]  /*2b50*/  SHF.L.U32 R2, R2, R3.reuse, RZ ;  /* 0x0000000302027219 */ /* 0x080fe400000006ff */
[----:B------:R-:W-:Y:S01]  /*2b60*/  SHF.L.U32 R0, R0, R3, RZ ;  /* 0x0000000300007219 */ /* 0x000fe200000006ff */
[----:B------:R-:W-:Y:S02]  /*2b70*/  IMAD.SHL.U32 R3, R3, 0x20, RZ ;  /* 0x0000002003037824 */ /* 0x000fe400078e00ff */
[----:B------:R1:W-:Y:S04]  /*2b80*/  ATOMS.OR RZ, [UR4+0x14], R2 ;  /* 0x00001402ffff798c */ /* 0x0003e8000b000004 */
[----:B------:R1:W-:Y:S04]  /*2b90*/  ATOMS.OR RZ, [UR4+0x18], R0 ;  /* 0x00001800ffff798c */ /* 0x0003e8000b000004 */
[----:B------:R1:W-:Y:S01]  /*2ba0*/  STS [UR37+0x130], R3 ;  /* 0x00013003ff007988 */ /* 0x0003e20008000825 */
[----:B------:R-:W-:Y:S05]  /*2bb0*/  BRA `(.L_x_49) ;  /* 0x0000000000107947 */ /* 0x000fea0003800000 */
.L_x_48:
[----:B------:R-:W-:Y:S02]  /*2bc0*/  MOV R0, 0xffffffff ;  /* 0xffffffff00007802 */ /* 0x000fe40000000f00 */
[----:B------:R-:W-:-:S03]  /*2bd0*/  MOV R2, 0x2c00 ;  /* 0x00002c0000027802 */ /* 0x000fc60000000f00 */
[----:B------:R1:W-:Y:S04]  /*2be0*/  STS [UR37+0x130], R0 ;  /* 0x00013000ff007988 */ /* 0x0003e80008000825 */
[----:B-1-3-5:R-:W-:Y:S05]  /*2bf0*/  CALL.REL.NOINC `($__internal_1_$__cuda_sm10x_tcgen05_guardrail_trap_phase_invalid_during_alloc) ;  /* 0x0000006c00ac7944 */ /* 0x02afea0003c00000 */
.L_x_49:
[----:B------:R-:W-:Y:S05]  /*2c00*/  WARPSYNC.ALL ;  /* 0x0000000000007948 */ /* 0x000fea0003800000 */
[----:B------:R-:W2:Y:S01]  /*2c10*/  S2UR UR5, SR_CgaCtaId ;  /* 0x00000000000579c3 */ /* 0x000ea20000008800 */
[----:B------:R-:W-:Y:S01]  /*2c20*/  UMOV UR4, 0x400 ;  /* 0x0000040000047882 */ /* 0x000fe20000000000 */
[----:B------:R-:W-:-:S06]  /*2c30*/  NOP ;  /* 0x0000000000007918 */ /* 0x000fcc0000000000 */
[----:B------:R-:W-:Y:S06]  /*2c40*/  BAR.ARV 0x6, 0xa0 ;  /* 0x0182800000007b1d */ /* 0x000fec0000002000 */
[----:B------:R-:W4:Y:S01]  /*2c50*/  LDCU UR7, c[0x0][0x38c] ;  /* 0x00007180ff0777ac */ /* 0x000f220008000800 */
[----:B------:R-:W-:Y:S01]  /*2c60*/  IMAD.MOV.U32 R11, RZ, RZ, 0x1 ;  /* 0x00000001ff0b7424 */ /* 0x000fe200078e00ff */
[----:B------:R-:W-:Y:S01]  /*2c70*/  CS2R R8, SRZ ;  /* 0x0000000000087805 */ /* 0x000fe2000001ff00 */
[----:B------:R-:W-:Y:S01]  /*2c80*/  IMAD.MOV.U32 R10, RZ, RZ, RZ ;  /* 0x000000ffff0a7224 */ /* 0x000fe200078e00ff */
[----:B------:R-:W3:Y:S01]  /*2c90*/  LDCU UR6, c[0x0][0x38c] ;  /* 0x00007180ff0677ac */ /* 0x000ee20008000800 */
[----:B------:R-:W-:Y:S01]  /*2ca0*/  UMOV UR15, URZ ;  /* 0x000000ff000f7c82 */ /* 0x000fe20008000000 */
[----:B------:R-:W-:Y:S01]  /*2cb0*/  UMOV UR14, URZ ;  /* 0x000000ff000e7c82 */ /* 0x000fe20008000000 */
[----:B--2---:R-:W-:Y:S01]  /*2cc0*/  ULEA UR5, UR5, UR4, 0x18 ;  /* 0x0000000405057291 */ /* 0x004fe2000f8ec0ff */
[----:B------:R-:W-:Y:S01]  /*2cd0*/  UMOV UR24, 0x0 ;  /* 0x0000000000187882 */ /* 0x000fe20000000000 */
[----:B------:R-:W-:-:S02]  /*2ce0*/  UMOV UR25, 0x4400490 ;  /* 0x0440049000197882 */ /* 0x000fc40000000000 */
[----:B------:R-:W-:Y:S02]  /*2cf0*/  UIADD3 UR10, UPT, UPT, UR5, 0x6400, URZ ;  /* 0x00006400050a7890 */ /* 0x000fe4000fffe0ff */
[----:B------:R-:W-:Y:S02]  /*2d00*/  UIADD3 UR11, UPT, UPT, UR5, 0xc400, URZ ;  /* 0x0000c400050b7890 */ /* 0x000fe4000fffe0ff */
[----:B----4-:R-:W-:Y:S01]  /*2d10*/  UIADD3 UR7, UPT, UPT, UR7, 0x7f, URZ ;  /* 0x0000007f07077890 */ /* 0x010fe2000fffe0ff */
[----:B-1----:R-:W1:Y:S01]  /*2d20*/  LDS R0, [UR5+0x130] ;  /* 0x00013005ff007984 */ /* 0x002e620008000800 */
[----:B------:R-:W-:Y:S02]  /*2d30*/  USHF.R.U32.HI UR10, URZ, 0x4, UR10 ;  /* 0x00000004ff0a7899 */ /* 0x000fe4000801160a */
[----:B------:R-:W-:Y:S02]  /*2d40*/  USHF.R.S32.HI UR4, URZ, 0x1f, UR7 ;  /* 0x0000001fff047899 */ /* 0x000fe40008011407 */
[----:B------:R-:W-:-:S02]  /*2d50*/  USHF.R.U32.HI UR11, URZ, 0x4, UR11 ;  /* 0x00000004ff0b7899 */ /* 0x000fc4000801160b */
[----:B------:R-:W-:Y:S02]  /*2d60*/  ULEA.HI UR4, UR4, UR7, URZ, 0x7 ;  /* 0x0000000704047291 */ /* 0x000fe4000f8f38ff */
[----:B------:R-:W-:Y:S02]  /*2d70*/  ULOP3.LUT UR10, UR10, 0x3fff, URZ, 0xc0, !UPT ;  /* 0x00003fff0a0a7892 */ /* 0x000fe4000f8ec0ff */
[----:B------:R-:W-:Y:S02]  /*2d80*/  USHF.R.S32.HI UR4, URZ, 0x7, UR4 ;  /* 0x00000007ff047899 */ /* 0x000fe40008011404 */
[----:B------:R-:W-:Y:S02]  /*2d90*/  ULOP3.LUT UR11, UR11, 0x3fff, URZ, 0xc0, !UPT ;  /* 0x00003fff0b0b7892 */ /* 0x000fe4000f8ec0ff */
[----:B------:R-:W-:Y:S01]  /*2da0*/  UISETP.LT.AND UP0, UPT, UR4, 0x1, UPT ;  /* 0x000000010400788c */ /* 0x000fe2000bf01270 */
[----:B------:R-:W-:Y:S01]  /*2db0*/  UMOV UR22, 0x0 ;  /* 0x0000000000167882 */ /* 0x000fe20000000000 */
[----:B------:R-:W-:-:S02]  /*2dc0*/  UMOV UR23, 0x4400490 ;  /* 0x0440049000177882 */ /* 0x000fc40000000000 */
[----:B------:R-:W-:Y:S02]  /*2dd0*/  USEL UR9, UR4, 0x1, !UP0 ;  /* 0x0000000104097887 */ /* 0x000fe4000c000000 */
[----:B------:R-:W-:Y:S02]  /*2de0*/  ULOP3.LUT UR10, UR10, 0x10000, URZ, 0xfc, !UPT ;  /* 0x000100000a0a7892 */ /* 0x000fe4000f8efcff */
[----:B------:R-:W-:Y:S02]  /*2df0*/  ULOP3.LUT UR11, UR11, 0x10000, URZ, 0xfc, !UPT ;  /* 0x000100000b0b7892 */ /* 0x000fe4000f8efcff */
[----:B------:R-:W-:Y:S02]  /*2e00*/  UIADD3 UR9, UPT, UPT, -UR9, URZ, URZ ;  /* 0x000000ff09097290 */ /* 0x000fe4000fffe1ff */
[----:B---3--:R-:W-:Y:S01]  /*2e10*/  UISETP.GE.AND UP3, UPT, UR6, 0x1, UPT ;  /* 0x000000010600788c */ /* 0x008fe2000bf66270 */
[----:B------:R-:W-:Y:S01]  /*2e20*/  UMOV UR20, 0x0 ;  /* 0x0000000000147882 */ /* 0x000fe20000000000 */
[----:B------:R-:W-:Y:S01]  /*2e30*/  UMOV UR21, 0x4400490 ;  /* 0x0440049000157882 */ /* 0x000fe20000000000 */
[----:B------:R-:W-:Y:S01]  /*2e40*/  UMOV UR18, 0x0 ;  /* 0x0000000000127882 */ /* 0x000fe20000000000 */
[----:B------:R-:W-:Y:S01]  /*2e50*/  UMOV UR19, 0x4400490 ;  /* 0x0440049000137882 */ /* 0x000fe20000000000 */
[----:B-1----:R-:W-:-:S15]  /*2e60*/  R2UR UR16, R0 ;  /* 0x00000000001072ca */ /* 0x002fde00000e0000 */
.L_x_58:
[----:B------:R-:W-:Y:S02]  /*2e70*/  LEA R0, R10, UR5, 0x3 ;  /* 0x000000050a007c11 */ /* 0x000fe4000f8e18ff */
[----:B------:R-:W-:Y:S02]  /*2e80*/  SHF.L.U32 R2, R9, 0x1f, RZ ;  /* 0x0000001f09027819 */ /* 0x000fe400000006ff */
[----:B------:R-:W-:Y:S01]  /*2e90*/  PLOP3.LUT P0, PT, PT, PT, UP3, 0x80, 0x8 ;  /* 0x000000000008781c */ /* 0x000fe20003f0f038 */
[----:B------:R-:W-:Y:S01]  /*2ea0*/  VIADD R3, R0, 0x90 ;  /* 0x0000009000037836 */ /* 0x000fe20000000000 */
[----:B-1----:R-:W1:Y:S02]  /*2eb0*/  SYNCS.PHASECHK.TRANS64.TRYWAIT P1, [R0+URZ+0x80], R2 ;  /* 0x00008002000075a7 */ /* 0x002e6400080211ff */
[----:B-1-3--:R-:W-:Y:S09]  /*2ec0*/  @!P1 BRA `(.L_x_52) ;  /* 0x0000006000fc9947 */ /* 0x00aff20003800000 */
.L_x_137:
[----:B------:R-:W-:Y:S01]  /*2ed0*/  LEA R4, R10, UR5, 0x4 ;  /* 0x000000050a047c11 */ /* 0x000fe2000f8e20ff */
[----:B------:R-:W-:Y:S01]  /*2ee0*/  @UP3 ULEA UR6, UR14, UR5, 0x3 ;  /* 0x000000050e063291 */ /* 0x000fe2000f8e18ff */
[----:B------:R-:W-:Y:S01]  /*2ef0*/  PLOP3.LUT P2, PT, PT, PT, PT, 0x80, 0x8 ;  /* 0x000000000008781c */ /* 0x000fe20003f4f070 */
[----:B------:R-:W-:Y:S01]  /*2f00*/  ULEA UR7, UR15, UR5, 0x3 ;  /* 0x000000050f077291 */ /* 0x000fe2000f8e18ff */
[----:B------:R-:W-:Y:S02]  /*2f10*/  PRMT R3, RZ, 0x654, R3 ;  /* 0x00000654ff037816 */ /* 0x000fe40000000003 */
[----:B------:R-:W2:Y:S01]  /*2f20*/  LDS.128 R4, [R4+0x110] ;  /* 0x0001100004047984 */ /* 0x000ea20000000c00 */
[----:B-1----:R-:W-:Y:S02]  /*2f30*/  @P0 SHF.L.U32 R2, R8, 0x1f, RZ ;  /* 0x0000001f08020819 */ /* 0x002fe400000006ff */
[----:B------:R-:W-:Y:S01]  /*2f40*/  SHF.L.U32 R0, R11, 0x1f, RZ ;  /* 0x0000001f0b007819 */ /* 0x000fe200000006ff */
[----:B------:R-:W-:Y:S01]  /*2f50*/  @!PT LDS RZ, [RZ] ;  /* 0x00000000fffff984 */ /* 0x000fe20000000800 */
[----:B------:R-:W-:Y:S01]  /*2f60*/  @!PT LDS RZ, [RZ] ;  /* 0x00000000fffff984 */ /* 0x000fe20000000800 */
[----:B------:R-:W-:Y:S01]  /*2f70*/  @!PT LDS RZ, [RZ] ;  /* 0x00000000fffff984 */ /* 0x000fe20000000800 */
[----:B------:R-:W-:Y:S01]  /*2f80*/  @!PT LDS RZ, [RZ] ;  /* 0x00000000fffff984 */ /* 0x000fe20000000800 */
[----:B------:R1:W-:Y:S06]  /*2f90*/  MEMBAR.ALL.CTA ;  /* 0x0000000000007992 */ /* 0x0003ec0000008000 */
[----:B-1----:R-:W1:Y:S02]  /*2fa0*/  FENCE.VIEW.ASYNC.S ;  /* 0x00000000000073c6 */ /* 0x002e640000000000 */
[----:B-1----:R1:W-:Y:S01]  /*2fb0*/  SYNCS.ARRIVE.TRANS64.RED.A1T0 RZ, [R3+URZ], RZ ;  /* 0x000000ff03ff79a7 */ /* 0x0023e200081004ff */
[----:B------:R1:W3:Y:S01]  /*2fc0*/  @P0 SYNCS.PHASECHK.TRANS64.TRYWAIT P2, [UR6], R2 ;  /* 0x00000002ff0005a7 */ /* 0x0002e20008041106 */
[----:B------:R-:W-:Y:S01]  /*2fd0*/  ULEA.HI UR6, UR15, UR15, URZ, 0x1 ;  /* 0x0000000f0f067291 */ /* 0x000fe2000f8f08ff */
[----:B--2---:R-:W-:-:S03]  /*2fe0*/  LOP3.LUT P1, RZ, R6, 0x1, RZ, 0xc0, !PT ;  /* 0x0000000106ff7812 */ /* 0x004fc6000782c0ff */
[----:B------:R-:W-:Y:S02]  /*2ff0*/  USHF.L.U32 UR8, UR6, 0x7, URZ ;  /* 0x0000000706087899 */ /* 0x000fe400080006ff */
[----:B------:R-:W-:Y:S02]  /*3000*/  ULOP3.LUT UR6, UR6, 0xffe, URZ, 0xc0, !UPT ;  /* 0x00000ffe06067892 */ /* 0x000fe4000f8ec0ff */
[----:B------:R-:W-:Y:S02]  /*3010*/  ULOP3.LUT UR8, UR8, 0xffffff00, URZ, 0xc0, !UPT ;  /* 0xffffff0008087892 */ /* 0x000fe4000f8ec0ff */
[----:B------:R-:W-:Y:S02]  /*3020*/  UIADD3 UR6, UPT, UPT, -UR6, UR15, URZ ;  /* 0x0000000f06067290 */ /* 0x000fe4000fffe1ff */
[----:B------:R-:W-:Y:S01]  /*3030*/  UIADD3 UR8, UPT, UPT, UR16, UR8, URZ ;  /* 0x0000000810087290 */ /* 0x000fe2000fffe0ff */
[----:B------:R-:W2:Y:S03]  /*3040*/  SYNCS.PHASECHK.TRANS64.TRYWAIT P0, [UR7+0xc0], R0 ;  /* 0x0000c000ff0075a7 */ /* 0x000ea60008001107 */
[----:B------:R-:W-:Y:S01]  /*3050*/  ULEA UR8, UR6, UR8, 0x14 ;  /* 0x0000000806087291 */ /* 0x000fe2000f8ea0ff */
[----:B-123--:R-:W-:Y:S11]  /*3060*/  @!P0 BRA `(.L_x_53) ;  /* 0x0000006000a88947 */ /* 0x00eff60003800000 */
.L_x_139:
[----:B------:R-:W-:Y:S01]  /*3070*/  IADD3 R10, PT, PT, R10, 0x1, RZ ;  /* 0x000000010a0a7810 */ /* 0x000fe20007ffe0ff */
[----:B------:R-:W-:Y:S06]  /*3080*/  BRA.U !UP3, `(.L_x_54) ;  /* 0x000000010bc07547 */ /* 0x000fec000b800000 */
[----:B------:R-:W-:Y:S01]  /*3090*/  UPLOP3.LUT UP4, UPT, UPT, UPT, UPT, 0x40, 0x4 ;  /* 0x000000000004789c */ /* 0x000fe20003f8e870 */
[----:B------:R-:W-:Y:S01]  /*30a0*/  UMOV UR13, UR9 ;  /* 0x00000009000d7c82 */ /* 0x000fe20008000000 */
[----:B------:R-:W-:Y:S01]  /*30b0*/  UMOV UR12, UR4 ;  /* 0x00000004000c7c82 */ /* 0x000fe20008000000 */
[----:B------:R-:W-:-:S08]  /*30c0*/  UMOV UR17, UR14 ;  /* 0x0000000e00117c82 */ /* 0x000fd00008000000 */
.L_x_57:
[----:B------:R-:W-:Y:S02]  /*30d0*/  UIADD3 UR13, UPT, UPT, UR13, 0x1, URZ ;  /* 0x000000010d0d7890 */ /* 0x000fe4000fffe0ff */
[----:B--2---:R-:W-:Y:S02]  /*30e0*/  ULEA UR6, UR17, UR5, 0x3 ;  /* 0x0000000511067291 */ /* 0x004fe4000f8e18ff */
[----:B------:R-:W-:Y:S01]  /*30f0*/  UISETP.NE.AND UP0, UPT, UR13, URZ, UPT ;  /* 0x000000ff0d00728c */ /* 0x000fe2000bf05270 */
[----:B---3--:R-:W-:Y:S10]  /*3100*/  @P2 BRA `(.L_x_55) ;  /* 0x00000000000c2947 */ /* 0x008ff40003800000 */
[----:B-1----:R-:W-:Y:S04]  /*3110*/  SHF.L.U32 R2, R8, 0x1f, RZ ;  /* 0x0000001f08027819 */ /* 0x002fe800000006ff */
[----:B------:R-:W1:Y:S02]  /*3120*/  SYNCS.PHASECHK.TRANS64.TRYWAIT P0, [UR6], R2 ;  /* 0x00000002ff0075a7 */ /* 0x000e640008001106 */
[----:B-1----:R-:W-:Y:S05]  /*3130*/  @!P0 BRA `(.L_x_56) ;  /* 0x00000060008c8947 */ /* 0x002fea0003800000 */
.L_x_55:
[----:B------:R-:W-:Y:S01]  /*3140*/  UISETP.NE.AND UP1, UPT, UR12, 0x1, UPT ;  /* 0x000000010c00788c */ /* 0x000fe2000bf25270 */
[----:B------:R-:W-:Y:S01]  /*3150*/  PLOP3.LUT P2, PT, PT, PT, PT, 0x80, 0x8 ;  /* 0x000000000008781c */ /* 0x000fe20003f4f070 */
[----:B------:R-:W-:Y:S02]  /*3160*/  UIADD3 UR14, UPT, UPT, UR17, 0x1, URZ ;  /* 0x00000001110e7890 */ /* 0x000fe4000fffe0ff */
[----:B------:R-:W-:Y:S02]  /*3170*/  ULEA UR28, UR17, UR11, 0xb ;  /* 0x0000000b111c7291 */ /* 0x000fe4000f8e58ff */
[----:B------:R-:W-:Y:S01]  /*3180*/  UISETP.NE.AND UP2, UPT, UR14, 0x3, UPT ;  /* 0x000000030e00788c */ /* 0x000fe2000bf45270 */
[----:B------:R-:W-:Y:S01]  /*3190*/  PLOP3.LUT P0, PT, PT, PT, UP1, 0x80, 0x8 ;  /* 0x000000000008781c */ /* 0x000fe20003f0f018 */
[----:B------:R-:W-:Y:S02]  /*31a0*/  UIADD3 UR40, UPT, UPT, UR28, 0x2, URZ ;  /* 0x000000021c287890 */ /* 0x000fe4000fffe0ff */
[----:B------:R-:W-:Y:S02]  /*31b0*/  USEL UR27, URZ, 0x1, UP2 ;  /* 0x00000001ff1b7887 */ /* 0x000fe40009000000 */
[----:B------:R-:W-:Y:S02]  /*31c0*/  USEL UR14, UR14, URZ, UP2 ;  /* 0x000000ff0e0e7287 */ /* 0x000fe40009000000 */
[----:B------:R-:W-:Y:S02]  /*31d0*/  UIADD3 UR36, UPT, UPT, UR28, 0x4, URZ ;  /* 0x000000041c247890 */ /* 0x000fe4000fffe0ff */
[----:B------:R-:W-:Y:S01]  /*31e0*/  @UP1 ULEA UR26, UR14, UR5, 0x3 ;  /* 0x000000050e1a1291 */ /* 0x000fe2000f8e18ff */
[----:B------:R-:W-:Y:S01]  /*31f0*/  LOP3.LUT R8, R8, UR27, RZ, 0x3c, !PT ;  /* 0x0000001b08087c12 */ /* 0x000fe2000f8e3cff */
[----:B------:R-:W-:Y:S02]  /*3200*/  UIADD3 UR32, UPT, UPT, UR28, 0x6, URZ ;  /* 0x000000061c207890 */ /* 0x000fe4000fffe0ff */
[----:B------:R-:W-:Y:S01]  /*3210*/  UIADD3 UR6, UPT, UPT, UR6, 0x18, URZ ;  /* 0x0000001806067890 */ /* 0x000fe2000fffe0ff */
[----:B-1----:R-:W-:Y:S01]  /*3220*/  @P0 SHF.L.U32 R0, R8, 0x1f, RZ ;  /* 0x0000001f08000819 */ /* 0x002fe200000006ff */
[----:B------:R-:W-:Y:S01]  /*3230*/  UIADD3 UR12, UPT, UPT, UR12, -0x1, URZ ;  /* 0xffffffff0c0c7890 */ /* 0x000fe2000fffe0ff */
[----:B------:R-:W-:Y:S02]  /*3240*/  UMOV UR29, 0x40004040 ;  /* 0x40004040001d7882 */ /* 0x000fe40000000000 */
[----:B------:R2:W3:Y:S01]  /*3250*/  @P0 SYNCS.PHASECHK.TRANS64.TRYWAIT P2, [UR26], R0 ;  /* 0x00000000ff0005a7 */ /* 0x0004e2000804111a */
[----:B------:R-:W-:Y:S01]  /*3260*/  ULEA UR26, UR17, UR10, 0x9 ;  /* 0x0000000a111a7291 */ /* 0x000fe2000f8e48ff */
[----:B------:R-:W-:Y:S01]  /*3270*/  UMOV UR27, 0x40004040 ;  /* 0x40004040001b7882 */ /* 0x000fe20000000000 */
[----:B------:R-:W-:Y:S02]  /*3280*/  UMOV UR41, 0x40004040 ;  /* 0x4000404000297882 */ /* 0x000fe40000000000 */
[----:B------:R-:W-:Y:S02]  /*3290*/  UIADD3 UR38, UPT, UPT, UR26, 0x2, URZ ;  /* 0x000000021a267890 */ /* 0x000fe4000fffe0ff */
[----:B------:R-:W-:Y:S02]  /*32a0*/  UIADD3 UR34, UPT, UPT, UR26, 0x4, URZ ;  /* 0x000000041a227890 */ /* 0x000fe4000fffe0ff */
[----:B------:R-:W-:Y:S01]  /*32b0*/  UIADD3 UR30, UPT, UPT, UR26, 0x6, URZ ;  /* 0x000000061a1e7890 */ /* 0x000fe2000fffe0ff */
[----:B------:R2:W-:Y:S01]  /*32c0*/  UTCQMMA gdesc[UR26], gdesc[UR28], tmem[UR8], tmem[UR24], idesc[UR25], UP4 ;  /* 0x00ff181c1a0075ea */ /* 0x0005e2000a000308 */
[----:B------:R-:W-:Y:S01]  /*32d0*/  UPLOP3.LUT UP4, UPT, UPT, UPT, UPT, 0x80, 0x8 ;  /* 0x000000000008789c */ /* 0x000fe20003f8f070 */
[----:B------:R-:W-:Y:S01]  /*32e0*/  UMOV UR39, 0x40004040 ;  /* 0x4000404000277882 */ /* 0x000fe20000000000 */
[----:B------:R-:W-:Y:S01]  /*32f0*/  UMOV UR37, 0x40004040 ;  /* 0x4000404000257882 */ /* 0x000fe20000000000 */
[----:B------:R2:W-:Y:S01]  /*3300*/  UTCQMMA gdesc[UR38], gdesc[UR40], tmem[UR8], tmem[UR22], idesc[UR23], UPT ;  /* 0x00ff1628260075ea */ /* 0x0005e2000b800308 */
[----:B------:R-:W-:Y:S01]  /*3310*/  UMOV UR35, 0x40004040 ;  /* 0x4000404000237882 */ /* 0x000fe20000000000 */
[----:B------:R-:W-:Y:S01]  /*3320*/  UMOV UR33, 0x40004040 ;  /* 0x4000404000217882 */ /* 0x000fe20000000000 */
[----:B------:R-:W-:Y:S01]  /*3330*/  UMOV UR31, 0x40004040 ;  /* 0x40004040001f7882 */ /* 0x000fe20000000000 */
[----:B------:R2:W-:Y:S01]  /*3340*/  UTCQMMA gdesc[UR34], gdesc[UR36], tmem[UR8], tmem[UR20], idesc[UR21], UPT ;  /* 0x00ff1424220075ea */ /* 0x0005e2000b800308 */
[----:B------:R2:W-:Y:S01]  /*3350*/  UTCQMMA gdesc[UR30], gdesc[UR32], tmem[UR8], tmem[UR18], idesc[UR19], UPT ;  /* 0x00ff12201e0075ea */ /* 0x0005e2000b800308 */
[----:B------:R2:W-:Y:S01]  /*3360*/  UTCBAR [UR6], URZ ;  /* 0x000000ff060073e9 */ /* 0x0005e200080000ff */
[----:B------:R-:W-:Y:S01]  /*3370*/  UMOV UR17, UR14 ;  /* 0x0000000e00117c82 */ /* 0x000fe20008000000 */
[----:B------:R-:W-:Y:S05]  /*3380*/  BRA.U UP0, `(.L_x_57) ;  /* 0xfffffffd00507547 */ /* 0x000fea000b83ffff */
.L_x_54:
[----:B------:R-:W-:Y:S01]  /*3390*/  UIADD3 UR15, UPT, UPT, UR15, 0x1, URZ ;  /* 0x000000010f0f7890 */ /* 0x000fe2000fffe0ff */
[C---:B------:R-:W-:Y:S01]  /*33a0*/  ISETP.NE.AND P0, PT, R10.reuse, 0x2, PT ;  /* 0x000000020a00780c */ /* 0x040fe20003f05270 */
[----:B------:R-:W-:Y:S02]  /*33b0*/  UIADD3 UR7, UPT, UPT, UR7, 0xa0, URZ ;  /* 0x000000a007077890 */ /* 0x000fe4000fffe0ff */
[----:B------:R-:W-:Y:S01]  /*33c0*/  UISETP.NE.AND UP0, UPT, UR15, 0x4, UPT ;  /* 0x000000040f00788c */ /* 0x000fe2000bf05270 */
[----:B-12---:R-:W-:Y:S02]  /*33d0*/  SEL R0, RZ, 0x1, P0 ;  /* 0x00000001ff007807 */ /* 0x006fe40000000000 */
[----:B------:R-:W-:Y:S01]  /*33e0*/  SEL R10, R10, RZ, P0 ;  /* 0x000000ff0a0a7207 */ /* 0x000fe20000000000 */
[----:B------:R-:W-:Y:S01]  /*33f0*/  USEL UR6, URZ, 0x1, UP0 ;  /* 0x00000001ff067887 */ /* 0x000fe20008000000 */
[----:B------:R-:W-:Y:S01]  /*3400*/  LOP3.LUT R9, R9, R0, RZ, 0x3c, !PT ;  /* 0x0000000009097212 */ /* 0x000fe200078e3cff */
[----:B------:R-:W-:Y:S01]  /*3410*/  USEL UR15, UR15, URZ, UP0 ;  /* 0x000000ff0f0f7287 */ /* 0x000fe20008000000 */
[----:B------:R1:W-:Y:S03]  /*3420*/  UTCBAR [UR7], URZ ;  /* 0x000000ff070073e9 */ /* 0x0003e600080000ff */
[----:B------:R-:W-:Y:S01]  /*3430*/  LOP3.LUT R11, R11, UR6, RZ, 0x3c, !PT ;  /* 0x000000060b0b7c12 */ /* 0x000fe2000f8e3cff */
[----:B------:R-:W-:Y:S07]  /*3440*/  @P1 BRA `(.L_x_58) ;  /* 0xfffffff800881947 */ /* 0x000fee000383ffff */
[----:B------:R-:W2:Y:S01]  /*3450*/  S2UR UR4, SR_CgaCtaId ;  /* 0x00000000000479c3 */ /* 0x000ea20000008800 */
[----:B------:R-:W-:Y:S01]  /*3460*/  ELECT P0, URZ, PT ;  /* 0x0000000000ff782f */ /* 0x000fe20003800000 */
[----:B------:R-:W-:Y:S01]  /*3470*/  IMAD.MOV.U32 R0, RZ, RZ, 0x1 ;  /* 0x00000001ff007424 */ /* 0x000fe200078e00ff */
[----:B------:R-:W-:Y:S01]  /*3480*/  UIADD3 UR5, UPT, UPT, UR5, 0xc0, URZ ;  /* 0x000000c005057890 */ /* 0x000fe2000fffe0ff */
[----:B------:R-:W-:Y:S01]  /*3490*/  SHF.L.U32 R2, R11, 0x1f, RZ ;  /* 0x0000001f0b027819 */ /* 0x000fe200000006ff */
[----:B------:R-:W-:-:S03]  /*34a0*/  UMOV UR6, 0x40 ;  /* 0x0000004000067882 */ /* 0x000fc60000000000 */
[----:B------:R-:W-:Y:S01]  /*34b0*/  UVIRTCOUNT.DEALLOC.SMPOOL 0x80 ;  /* 0x000000800000784c */ /* 0x000fe20000000000 */
[----:B--2---:R-:W-:Y:S02]  /*34c0*/  ULEA UR4, UR4, UR6, 0x18 ;  /* 0x0000000604047291 */ /* 0x004fe4000f8ec0ff */
[----:B------:R-:W-:-:S07]  /*34d0*/  ULEA UR6, UR15, UR5, 0x3 ;  /* 0x000000050f067291 */ /* 0x000fce000f8e18ff */
[----:B------:R2:W-:Y:S02]  /*34e0*/  @P0 STS.U8 [UR4+0x1c], R0 ;  /* 0x00001c00ff000988 */ /* 0x0005e40008000004 */
[----:B------:R-:W4:Y:S02]  /*34f0*/  SYNCS.PHASECHK.TRANS64.TRYWAIT P0, [UR6], R2 ;  /* 0x00000002ff0075a7 */ /* 0x000f240008001106 */
[----:B--2-4-:R-:W-:Y:S05]  /*3500*/  @!P0 BRA `(.L_x_59) ;  /* 0x0000005c00b08947 */ /* 0x014fea0003800000 */
.L_x_142:
[----:B-1----:R-:W-:-:S04]  /*3510*/  UIADD3 UR7, UPT, UPT, UR15, 0x1, URZ ;  /* 0x000000010f077890 */ /* 0x002fc8000fffe0ff */
[----:B------:R-:W-:-:S04]  /*3520*/  UISETP.NE.AND UP0, UPT, UR7, 0x4, UPT ;  /* 0x000000040700788c */ /* 0x000fc8000bf05270 */
[----:B------:R-:W-:Y:S02]  /*3530*/  USEL UR8, URZ, 0x1, UP0 ;  /* 0x00000001ff087887 */ /* 0x000fe40008000000 */
[----:B------:R-:W-:-:S04]  /*3540*/  USEL UR7, UR7, URZ, UP0 ;  /* 0x000000ff07077287 */ /* 0x000fc80008000000 */
[----:B------:R-:W-:Y:S01]  /*3550*/  ULEA UR6, UR7, UR5, 0x3 ;  /* 0x0000000507067291 */ /* 0x000fe2000f8e18ff */
[----:B--2---:R-:W-:-:S04]  /*3560*/  LOP3.LUT R2, R11, UR8, RZ, 0x3c, !PT ;  /* 0x000000080b027c12 */ /* 0x004fc8000f8e3cff */
[----:B------:R-:W-:-:S04]  /*3570*/  SHF.L.U32 R3, R2, 0x1f, RZ ;  /* 0x0000001f02037819 */ /* 0x000fc800000006ff */
[----:B------:R-:W1:Y:S02]  /*3580*/  SYNCS.PHASECHK.TRANS64.TRYWAIT P0, [UR6], R3 ;  /* 0x00000003ff0075a7 */ /* 0x000e640008001106 */
[----:B-1----:R-:W-:Y:S05]  /*3590*/  @!P0 BRA `(.L_x_60) ;  /* 0x0000005c00a48947 */ /* 0x002fea0003800000 */
.L_x_144:
        /* <DEDUP_REMOVED lines=9> */
.L_x_146:
[----:B------:R-:W-:-:S04]  /*3630*/  UIADD3 UR7, UPT, UPT, UR7, 0x1, URZ ;  /* 0x0000000107077890 */ /* 0x000fc8000fffe0ff */
[----:B------:R-:W-:-:S04]  /*3640*/  UISETP.NE.AND UP0, UPT, UR7, 0x4, UPT ;  /* 0x000000040700788c */ /* 0x000fc8000bf05270 */
[----:B------:R-:W-:Y:S02]  /*3650*/  USEL UR6, URZ, 0x1, UP0 ;  /* 0x00000001ff067887 */ /* 0x000fe40008000000 */
[----:B------:R-:W-:-:S04]  /*3660*/  USEL UR7, UR7, URZ, UP0 ;  /* 0x000000ff07077287 */ /* 0x000fc80008000000 */
[----:B------:R-:W-:Y:S01]  /*3670*/  ULEA UR7, UR7, UR5, 0x3 ;  /* 0x0000000507077291 */ /* 0x000fe2000f8e18ff */
[----:B------:R-:W-:-:S04]  /*3680*/  LOP3.LUT R2, R2, UR6, RZ, 0x3c, !PT ;  /* 0x0000000602027c12 */ /* 0x000fc8000f8e3cff */
[----:B------:R-:W-:-:S04]  /*3690*/  SHF.L.U32 R2, R2, 0x1f, RZ ;  /* 0x0000001f02027819 */ /* 0x000fc800000006ff */
[----:B------:R-:W2:Y:S02]  /*36a0*/  SYNCS.PHASECHK.TRANS64.TRYWAIT P0, [UR7], R2 ;  /* 0x00000002ff0075a7 */ /* 0x000ea40008001107 */
[----:B--2---:R-:W-:Y:S05]  /*36b0*/  @!P0 BRA `(.L_x_62) ;  /* 0x0000005c008c8947 */ /* 0x004fea0003800000 */
.L_x_148:
[----:B------:R-:W-:Y:S01]  /*36c0*/  NOP ;  /* 0x0000000000007918 */ /* 0x000fe20000000000 */
[----:B-1----:R-:W1:Y:S01]  /*36d0*/  LDS R0, [UR4+0x14] ;  /* 0x00001404ff007984 */ /* 0x002e620008000800 */
[----:B------:R-:W-:Y:S01]  /*36e0*/  ULOP3.LUT UR6, UR16, 0xffff, URZ, 0xc0, !UPT ;  /* 0x0000ffff10067892 */ /* 0x000fe2000f8ec0ff */
[----:B------:R-:W-:Y:S01]  /*36f0*/  UMOV UR8, 0xffff ;  /* 0x0000ffff00087882 */ /* 0x000fe20000000000 */
[----:B------:R-:W-:Y:S02]  /*3700*/  UMOV UR5, 0x1 ;  /* 0x0000000100057882 */ /* 0x000fe40000000000 */
[----:B------:R-:W-:-:S04]  /*3710*/  USHF.R.U32.HI UR6, URZ, 0x5, UR6 ;  /* 0x00000005ff067899 */ /* 0x000fc80008011606 */
[----:B------:R-:W-:Y:S02]  /*3720*/  USHF.L.U32 UR8, UR8, UR6, URZ ;  /* 0x0000000608087299 */ /* 0x000fe400080006ff */
[----:B------:R-:W-:-:S04]  /*3730*/  USHF.L.U32 UR5, UR5, UR6, URZ ;  /* 0x0000000605057299 */ /* 0x000fc800080006ff */
[----:B-1----:R-:W-:-:S04]  /*3740*/  LOP3.LUT R0, R0, UR8, RZ, 0xc0, !PT ;  /* 0x0000000800007c12 */ /* 0x002fc8000f8ec0ff */
[----:B------:R-:W-:-:S13]  /*3750*/  ISETP.NE.AND P0, PT, R0, UR8, PT ;  /* 0x0000000800007c0c */ /* 0x000fda000bf05270 */
[----:B------:R-:W-:Y:S05]  /*3760*/  @P0 BRA `(.L_x_63) ;  /* 0x0000000000580947 */ /* 0x000fea0003800000 */
[----:B------:R-:W1:Y:S02]  /*3770*/  LDS R0, [UR4+0x18] ;  /* 0x00001804ff007984 */ /* 0x000e640008000800 */
[----:B-1----:R-:W-:-:S04]  /*3780*/  LOP3.LUT R0, R0, UR5, RZ, 0xc0, !PT ;  /* 0x0000000500007c12 */ /* 0x002fc8000f8ec0ff */
[----:B------:R-:W-:-:S13]  /*3790*/  ISETP.NE.AND P0, PT, R0, UR5, PT ;  /* 0x0000000500007c0c */ /* 0x000fda000bf05270 */
[----:B------:R-:W-:Y:S05]  /*37a0*/  @P0 BRA `(.L_x_64) ;  /* 0x00000000003c0947 */ /* 0x000fea0003800000 */
[----:B------:R-:W1:Y:S01]  /*37b0*/  S2R R2, SR_LANEID ;  /* 0x0000000000027919 */ /* 0x000e620000000000 */
[----:B------:R-:W-:Y:S01]  /*37c0*/  ULOP3.LUT UR8, URZ, UR8, URZ, 0x33, !UPT ;  /* 0x00000008ff087292 */ /* 0x000fe2000f8e33ff */
[----:B------:R-:W-:Y:S02]  /*37d0*/  VOTEU.ANY UR7, UPT, PT ;  /* 0x0000000000077886 */ /* 0x000fe400038e0100 */
[----:B------:R-:W-:-:S03]  /*37e0*/  UFLO.U32 UR7, UR7 ;  /* 0x00000007000772bd */ /* 0x000fc600080e0000 */
[----:B------:R-:W-:-:S04]  /*37f0*/  IMAD.U32 R0, RZ, RZ, UR8 ;  /* 0x00000008ff007e24 */ /* 0x000fc8000f8e00ff */
[----:B------:R2:W4:Y:S02]  /*3800*/  REDUX UR6, R0 ;  /* 0x00000000000673c4 */ /* 0x0005240000000000 */
[----:B------:R1:W-:Y:S02]  /*3810*/  UTCATOMSWS.AND URZ, UR8 ;  /* 0x0000000800ff79e3 */ /* 0x0003e40008000000 */
[----:B-1----:R-:W-:Y:S02]  /*3820*/  ISETP.EQ.U32.AND P0, PT, R2, UR7, PT ;  /* 0x0000000702007c0c */ /* 0x002fe4000bf02070 */
[----:B--2---:R-:W-:Y:S02]  /*3830*/  LOP3.LUT R0, RZ, UR5, RZ, 0x33, !PT ;  /* 0x00000005ff007c12 */ /* 0x004fe4000f8e33ff */
[----:B----4-:R-:W-:Y:S02]  /*3840*/  MOV R2, UR6 ;  /* 0x0000000600027c02 */ /* 0x010fe40008000f00 */
[----:B------:R-:W1:Y:S07]  /*3850*/  REDUX UR5, R0 ;  /* 0x00000000000573c4 */ /* 0x000e6e0000000000 */
[----:B------:R2:W-:Y:S01]  /*3860*/  @P0 ATOMS.AND RZ, [UR4+0x14], R2 ;  /* 0x00001402ffff098c */ /* 0x0005e2000a800004 */
[----:B-1----:R-:W-:-:S05]  /*3870*/  IMAD.U32 R0, RZ, RZ, UR5 ;  /* 0x00000005ff007e24 */ /* 0x002fca000f8e00ff */
[----:B------:R2:W-:Y:S01]  /*3880*/  @P0 ATOMS.AND RZ, [UR4+0x18], R0 ;  /* 0x00001800ffff098c */ /* 0x0005e2000a800004 */
[----:B------:R-:W-:Y:S05]  /*3890*/  BRA `(.L_x_65) ;  /* 0x0000000000147947 */ /* 0x000fea0003800000 */
.L_x_64:
[----:B------:R-:W-:Y:S02]  /*38a0*/  MOV R2, 0x38c0 ;  /* 0x000038c000027802 */ /* 0x000fe40000000f00 */
[----:B---3-5:R-:W-:Y:S05]  /*38b0*/  CALL.REL.NOINC `($__internal_0_$__cuda_sm10x_tcgen05_guardrail_trap_col_being_dealloced_not_returned_by_alloc) ;  /* 0x0000006000707944 */ /* 0x028fea0003c00000 */
[----:B------:R-:W-:Y:S05]  /*38c0*/  BRA `(.L_x_65) ;  /* 0x0000000000087947 */ /* 0x000fea0003800000 */
.L_x_63:
[----:B------:R-:W-:Y:S02]  /*38d0*/  MOV R2, 0x38f0 ;  /* 0x000038f000027802 */ /* 0x000fe40000000f00 */
[----:B---3-5:R-:W-:Y:S05]  /*38e0*/  CALL.REL.NOINC `($__internal_2_$__cuda_sm10x_tcgen05_guardrail_trap_unallocated_columns_being_dealloced) ;  /* 0x00000060007c7944 */ /* 0x028fea0003c00000 */
.L_x_65:
[----:B------:R-:W-:Y:S01]  /*38f0*/  NOP ;  /* 0x0000000000007918 */ /* 0x000fe20000000000 */
[----:B------:R-:W-:Y:S05]  /*3900*/  EXIT ;  /* 0x000000000000794d */ /* 0x000fea0003800000 */
.L_x_47:
[----:B------:R-:W-:-:S09]  /*3910*/  UISETP.NE.OR UP2, UPT, UR8, 0x3, !UP2 ;  /* 0x000000030800788c */ /* 0x000fd2000d745670 */
[----:B------:R-:W-:Y:S05]  /*3920*/  BRA.U UP2, `(.L_x_66) ;  /* 0x0000001102087547 */ /* 0x000fea000b800000 */
[----:B------:R-:W1:Y:S01]  /*3930*/  LDC R0, c[0x0][0xb30] ;  /* 0x0002cc00ff007b82 */ /* 0x000e620000000800 */
[----:B------:R-:W2:Y:S01]  /*3940*/  LDCU.64 UR8, c[0x0][0x888] ;  /* 0x00011100ff0877ac */ /* 0x000ea20008000a00 */
[----:B------:R-:W-:Y:S02]  /*3950*/  HFMA2 R27, -RZ, RZ, 0, 0 ;  /* 0x00000000ff1b7431 */ /* 0x000fe400000001ff */
[----:B------:R-:W-:Y:S01]  /*3960*/  IMAD.MOV.U32 R29, RZ, RZ, 0x1 ;  /* 0x00000001ff1d7424 */ /* 0x000fe200078e00ff */
[----:B------:R-:W-:Y:S01]  /*3970*/  MOV R25, 0x1000 ;  /* 0x0000100000197802 */ /* 0x000fe20000000f00 */
[----:B------:R-:W4:Y:S01]  /*3980*/  LDCU.64 UR4, c[0x0][0x890] ;  /* 0x00011200ff0477ac */ /* 0x000f220008000a00 */
[----:B------:R-:W-:Y:S01]  /*3990*/  IMAD.MOV.U32 R28, RZ, RZ, RZ ;  /* 0x000000ffff1c7224 */ /* 0x000fe200078e00ff */
[----:B------:R-:W3:Y:S01]  /*39a0*/  LDC R24, c[0x0][0x370] ;  /* 0x0000dc00ff187b82 */ /* 0x000ee20000000800 */
[----:B------:R-:W-:Y:S01]  /*39b0*/  UMOV UR7, 0x400 ;  /* 0x0000040000077882 */ /* 0x000fe20000000000 */
[----:B------:R-:W-:-:S02]  /*39c0*/  UPLOP3.LUT UP1, UPT, UPT, UPT, UPT, 0x40, 0x4 ;  /* 0x000000000004789c */ /* 0x000fc40003f2e870 */
[----:B------:R-:W-:-:S04]  /*39d0*/  ULEA UR7, UR37, UR7, 0x18 ;  /* 0x0000000725077291 */ /* 0x000fc8000f8ec0ff */
[----:B------:R-:W3:Y:S01]  /*39e0*/  LDC R3, c[0x0][0xb0c] ;  /* 0x0002c300ff037b82 */ /* 0x000ee20000000800 */
[----:B------:R-:W-:Y:S02]  /*39f0*/  UIADD3 UR13, UPT, UPT, UR7, 0x48, URZ ;  /* 0x00000048070d7890 */ /* 0x000fe4000fffe0ff */
[----:B--2---:R-:W-:Y:S02]  /*3a00*/  UISETP.NE.U32.AND UP2, UPT, UR8, URZ, UPT ;  /* 0x000000ff0800728c */ /* 0x004fe4000bf45070 */
[----:B------:R-:W-:Y:S02]  /*3a10*/  UIADD3 UR33, UPT, UPT, UR7, 0x30, URZ ;  /* 0x0000003007217890 */ /* 0x000fe4000fffe0ff */
[----:B----4-:R-:W-:Y:S01]  /*3a20*/  UISETP.NE.U32.AND UP3, UPT, UR4, URZ, UPT ;  /* 0x000000ff0400728c */ /* 0x010fe2000bf65070 */
[----:B------:R-:W2:Y:S01]  /*3a30*/  LDC R18, c[0x0][0xb20] ;  /* 0x0002c800ff127b82 */ /* 0x000ea20000000800 */
[----:B-1----:R-:W-:Y:S01]  /*3a40*/  ISETP.NE.AND P1, PT, R0, 0x1, PT ;  /* 0x000000010000780c */ /* 0x002fe20003f25270 */
[----:B------:R-:W-:-:S02]  /*3a50*/  UISETP.NE.AND.EX UP2, UPT, UR9, URZ, UPT, UP2 ;  /* 0x000000ff0900728c */ /* 0x000fc4000bf45320 */
[----:B------:R-:W-:Y:S02]  /*3a60*/  UIADD3 UR25, UPT, UPT, UR7, 0x38, URZ ;  /* 0x0000003807197890 */ /* 0x000fe4000fffe0ff */
[----:B------:R-:W-:Y:S02]  /*3a70*/  UIADD3 UR17, UPT, UPT, UR7, 0x40, URZ ;  /* 0x0000004007117890 */ /* 0x000fe4000fffe0ff */
[----:B------:R-:W1:Y:S01]  /*3a80*/  LDC.64 R30, c[0x0][0x348] ;  /* 0x0000d200ff1e7b82 */ /* 0x000e620000000a00 */
[----:B------:R-:W-:Y:S02]  /*3a90*/  UPRMT UR13, UR37, 0x654, UR13 ;  /* 0x00000654250d7896 */ /* 0x000fe4000800000d */
[----:B------:R-:W-:-:S05]  /*3aa0*/  UISETP.NE.AND.EX UP3, UPT, UR5, URZ, UPT, UP3 ;  /* 0x000000ff0500728c */ /* 0x000fca000bf65330 */
[----:B------:R-:W4:Y:S08]  /*3ab0*/  LDC.64 R16, c[0x0][0xb10] ;  /* 0x0002c400ff107b82 */ /* 0x000f300000000a00 */
[----:B------:R-:W1:Y:S08]  /*3ac0*/  LDC.64 R6, c[0x0][0xb18] ;  /* 0x0002c600ff067b82 */ /* 0x000e700000000a00 */
[----:B------:R-:W1:Y:S08]  /*3ad0*/  LDC.64 R4, c[0x0][0xb28] ;  /* 0x0002ca00ff047b82 */ /* 0x000e700000000a00 */
[----:B--23--:R-:W1:Y:S02]  /*3ae0*/  LDC R19, c[0x0][0x374] ;  /* 0x0000dd00ff137b82 */ /* 0x00ce640000000800 */
.L_x_77:
[C---:B------:R-:W-:Y:S02]  /*3af0*/  LEA R0, R28.reuse, UR7, 0x3 ;  /* 0x000000071c007c11 */ /* 0x040fe4000f8e18ff */
[----:B------:R-:W-:Y:S02]  /*3b00*/  SHF.L.U32 R2, R27, 0x1f, RZ ;  /* 0x0000001f1b027819 */ /* 0x000fe400000006ff */
[----:B------:R-:W-:Y:S02]  /*3b10*/  LEA R20, R28, UR7, 0x4 ;  /* 0x000000071c147c11 */ /* 0x000fe4000f8e20ff */
[----:B--2---:R-:W2:Y:S02]  /*3b20*/  SYNCS.PHASECHK.TRANS64.TRYWAIT P0, [R0+URZ+0x80], R2 ;  /* 0x00008002000075a7 */ /* 0x004ea400080011ff */
[----:B--2---:R-:W-:Y:S05]  /*3b30*/  @!P0 BRA `(.L_x_67) ;  /* 0x0000005800848947 */ /* 0x004fea0003800000 */
.L_x_149:
[----:B------:R-:W-:Y:S01]  /*3b40*/  ISETP.GE.AND P0, PT, R40, 0x1, PT ;  /* 0x000000012800780c */ /* 0x000fe20003f06270 */
[----:B------:R-:W3:Y:S01]  /*3b50*/  LDS.128 R20, [R20+0x110] ;  /* 0x0001100014147984 */ /* 0x000ee20000000c00 */
[----:B--2---:R-:W-:Y:S01]  /*3b60*/  VIADD R0, R0, 0x90 ;  /* 0x0000009000007836 */ /* 0x004fe20000000000 */
[----:B------:R-:W-:Y:S01]  /*3b70*/  @!PT LDS RZ, [RZ] ;  /* 0x00000000fffff984 */ /* 0x000fe20000000800 */
[----:B------:R-:W-:Y:S01]  /*3b80*/  @!PT LDS RZ, [RZ] ;  /* 0x00000000fffff984 */ /* 0x000fe20000000800 */
[----:B------:R-:W-:Y:S01]  /*3b90*/  @!PT LDS RZ, [RZ] ;  /* 0x00000000fffff984 */ /* 0x000fe20000000800 */
[----:B------:R-:W-:Y:S01]  /*3ba0*/  @!PT LDS RZ, [RZ] ;  /* 0x00000000fffff984 */ /* 0x000fe20000000800 */
[----:B------:R2:W-:Y:S06]  /*3bb0*/  MEMBAR.ALL.CTA ;  /* 0x0000000000007992 */ /* 0x0005ec0000008000 */
[----:B--2---:R-:W2:Y:S01]  /*3bc0*/  FENCE.VIEW.ASYNC.S ;  /* 0x00000000000073c6 */ /* 0x004ea20000000000 */
[----:B------:R-:W-:Y:S04]  /*3bd0*/  PRMT R0, RZ, 0x654, R0 ;  /* 0x00000654ff007816 */ /* 0x000fe80000000000 */
[----:B--2---:R2:W-:Y:S01]  /*3be0*/  SYNCS.ARRIVE.TRANS64.RED.A1T0 RZ, [R0+URZ], RZ ;  /* 0x000000ff00ff79a7 */ /* 0x0045e200081004ff */
[----:B---3--:R-:W-:Y:S11]  /*3bf0*/  LOP3.LUT P3, RZ, R22, 0x1, RZ, 0xc0, !PT ;  /* 0x0000000116ff7812 */ /* 0x008ff6000786c0ff */
[----:B------:R-:W-:Y:S02]  /*3c00*/  @!UPT UIADD3 URZ, UPT, UPT, URZ, URZ, URZ ;  /* 0x000000fffffff290 */ /* 0x000fe4000fffe0ff */
[----:B------:R-:W-:Y:S02]  /*3c10*/  @P3 MOV R11, R20 ;  /* 0x00000014000b3202 */ /* 0x000fe40000000f00 */
[----:B------:R-:W-:Y:S01]  /*3c20*/  @P3 LOP3.LUT R10, R21, 0xffff, RZ, 0xc0, !PT ;  /* 0x0000ffff150a3812 */ /* 0x000fe200078ec0ff */
[----:B--2---:R-:W-:Y:S06]  /*3c30*/  @!P0 BRA `(.L_x_68) ;  /* 0x0000000000a48947 */ /* 0x004fec0003800000 */
[-C--:B-1----:R-:W-:Y:S01]  /*3c40*/  IMAD.HI.U32 R0, R19, R7.reuse, RZ ;  /* 0x0000000713007227 */ /* 0x082fe200078e00ff */
[----:B------:R-:W-:Y:S02]  /*3c50*/  ISETP.NE.AND P0, PT, R6, 0x1, PT ;  /* 0x000000010600780c */ /* 0x000fe40003f05270 */
[----:B------:R-:W-:Y:S01]  /*3c60*/  ISETP.NE.AND P2, PT, R40, 0x1, PT ;  /* 0x000000012800780c */ /* 0x000fe20003f45270 */
[----:B----4-:R-:W-:Y:S01]  /*3c70*/  IMAD.HI.U32 R9, R24, R16, RZ ;  /* 0x0000001018097227 */ /* 0x010fe200078e00ff */
[----:B------:R-:W-:Y:S02]  /*3c80*/  SHF.R.U32.HI R0, RZ, R18, R0 ;  /* 0x00000012ff007219 */ /* 0x000fe40000011600 */
[----:B------:R-:W-:Y:S01]  /*3c90*/  ISETP.NE.AND P4, PT, R3, 0x1, PT ;  /* 0x000000010300780c */ /* 0x000fe20003f85270 */
[----:B------:R-:W-:Y:S01]  /*3ca0*/  IMAD.HI.U32 R13, R10, R7, RZ ;  /* 0x000000070a0d7227 */ /* 0x000fe200078e00ff */
[----:B------:R-:W-:Y:S02]  /*3cb0*/  SHF.R.U32.HI R9, RZ, R17, R9 ;  /* 0x00000011ff097219 */ /* 0x000fe40000011609 */
[----:B------:R-:W-:Y:S01]  /*3cc0*/  SEL R0, R19, R0, !P0 ;  /* 0x0000000013007207 */ /* 0x000fe20004000000 */
[----:B------:R-:W-:Y:S01]  /*3cd0*/  IMAD.HI.U32 R12, R11, R16, RZ ;  /* 0x000000100b0c7227 */ /* 0x000fe200078e00ff */
[----:B------:R-:W-:Y:S03]  /*3ce0*/  SEL R9, R24, R9, !P4 ;  /* 0x0000000918097207 */ /* 0x000fe60006000000 */
[-C--:B------:R-:W-:Y:S01]  /*3cf0*/  IMAD.HI.U32 R8, R0, R4.reuse, RZ ;  /* 0x0000000400087227 */ /* 0x080fe200078e00ff */
[----:B------:R-:W-:Y:S03]  /*3d00*/  SHF.R.U32.HI R12, RZ, R17, R12 ;  /* 0x00000011ff0c7219 */ /* 0x000fe6000001160c */
[----:B------:R-:W-:Y:S01]  /*3d10*/  IMAD.HI.U32 R2, R9, R4, RZ ;  /* 0x0000000409027227 */ /* 0x000fe200078e00ff */
[-C--:B------:R-:W-:Y:S02]  /*3d20*/  @P2 SHF.R.U32.HI R0, RZ, R5.reuse, R8 ;  /* 0x00000005ff002219 */ /* 0x080fe40000011608 */
[----:B------:R-:W-:Y:S02]  /*3d30*/  SHF.R.U32.HI R8, RZ, R18, R13 ;  /* 0x00000012ff087219 */ /* 0x000fe4000001160d */
[----:B------:R-:W-:Y:S01]  /*3d40*/  @P2 SHF.R.U32.HI R9, RZ, R5, R2 ;  /* 0x00000005ff092219 */ /* 0x000fe20000011602 */
[----:B------:R-:W-:Y:S01]  /*3d50*/  IMAD R0, R40, R0, RZ ;  /* 0x0000000028007224 */ /* 0x000fe200078e02ff */
[----:B------:R-:W-:Y:S02]  /*3d60*/  SEL R8, R10, R8, !P0 ;  /* 0x000000080a087207 */ /* 0x000fe40004000000 */
[----:B------:R-:W-:Y:S01]  /*3d70*/  SEL R2, R11, R12, !P4 ;  /* 0x0000000c0b027207 */ /* 0x000fe20006000000 */
[----:B------:R-:W-:Y:S01]  /*3d80*/  IMAD R12, R40, R9, RZ ;  /* 0x00000009280c7224 */ /* 0x000fe200078e02ff */
[C---:B------:R-:W-:Y:S01]  /*3d90*/  ISETP.GE.AND P0, PT, R8.reuse, R0, PT ;  /* 0x000000000800720c */ /* 0x040fe20003f06270 */
[----:B------:R-:W-:Y:S03]  /*3da0*/  IMAD.HI.U32 R0, R8, R4, RZ ;  /* 0x0000000408007227 */ /* 0x000fe600078e00ff */
[----:B------:R-:W-:Y:S02]  /*3db0*/  ISETP.GE.OR P0, PT, R2, R12, P0 ;  /* 0x0000000c0200720c */ /* 0x000fe40000706670 */
[-C--:B------:R-:W-:Y:S04]  /*3dc0*/  SHF.R.U32.HI R0, RZ, R5.reuse, R0 ;  /* 0x00000005ff007219 */ /* 0x080fe80000011600 */
[----:B------:R-:W-:Y:S05]  /*3dd0*/  SEL R13, R8, R0, !P2 ;  /* 0x00000000080d7207 */ /* 0x000fea0005000000 */
[----:B------:R-:W-:Y:S02]  /*3de0*/  IMAD.MOV R12, RZ, RZ, -R13 ;  /* 0x000000ffff0c7224 */ /* 0x000fe400078e0a0d */
[----:B------:R-:W-:Y:S04]  /*3df0*/  @!P0 IMAD.HI.U32 R0, R2, R4, RZ ;  /* 0x0000000402008227 */ /* 0x000fe800078e00ff */
[----:B------:R-:W-:Y:S01]  /*3e00*/  IMAD R12, R40, R12, R8 ;  /* 0x0000000c280c7224 */ /* 0x000fe200078e0208 */
[----:B------:R-:W-:Y:S04]  /*3e10*/  @!P0 SHF.R.U32.HI R0, RZ, R5, R0 ;  /* 0x00000005ff008219 */ /* 0x000fe80000011600 */
[----:B------:R-:W-:Y:S04]  /*3e20*/  @!P0 SEL R0, R2, R0, !P2 ;  /* 0x0000000002008207 */ /* 0x000fe80005000000 */
[----:B------:R-:W-:Y:S01]  /*3e30*/  @!P0 IADD3 R13, PT, PT, R13, -R0, RZ ;  /* 0x800000000d0d8210 */ /* 0x000fe20007ffe0ff */
[----:B------:R-:W-:Y:S01]  /*3e40*/  @!P0 IMAD R0, R9, R12, R0 ;  /* 0x0000000c09008224 */ /* 0x000fe200078e0200 */
[----:B------:R-:W-:Y:S01]  /*3e50*/  IADD3 R9, PT, PT, -R8, RZ, RZ ;  /* 0x000000ff08097210 */ /* 0x000fe20007ffe1ff */
[--C-:B------:R-:W-:Y:S02]  /*3e60*/  IMAD.MOV R12, RZ, RZ, -R2.reuse ;  /* 0x000000ffff0c7224 */ /* 0x100fe400078e0a02 */
[----:B------:R-:W-:Y:S02]  /*3e70*/  @!P0 IMAD R8, R13, R40, R2 ;  /* 0x000000280d088224 */ /* 0x000fe400078e0202 */
[----:B------:R-:W-:Y:S02]  /*3e80*/  @!P0 IMAD.MOV.U32 R2, RZ, RZ, R0 ;  /* 0x000000ffff028224 */ /* 0x000fe400078e0000 */
[----:B------:R-:W-:Y:S02]  /*3e90*/  IMAD R11, R3, R12, R11 ;  /* 0x0000000c030b7224 */ /* 0x000fe400078e020b */
[----:B------:R-:W-:Y:S02]  /*3ea0*/  IMAD R10, R6, R9, R10 ;  /* 0x00000009060a7224 */ /* 0x000fe400078e020a */
[----:B------:R-:W-:Y:S02]  /*3eb0*/  IMAD R11, R2, R3, R11 ;  /* 0x00000003020b7224 */ /* 0x000fe400078e020b */
[----:B------:R-:W-:Y:S02]  /*3ec0*/  IMAD R10, R8, R6, R10 ;  /* 0x00000006080a7224 */ /* 0x000fe400078e020a */
.L_x_68:
[----:B------:R-:W-:Y:S05]  /*3ed0*/  BRA.U UP1, `(.L_x_69) ;  /* 0x0000000101107547 */ /* 0x000fea000b800000 */
[----:B------:R-:W-:Y:S04]  /*3ee0*/  MOV R2, UR6 ;  /* 0x0000000600027c02 */ /* 0x000fe80008000f00 */
[----:B------:R-:W-:Y:S04]  /*3ef0*/  SHF.L.U32 R2, R2, 0x1f, RZ ;  /* 0x0000001f02027819 */ /* 0x000fe800000006ff */
[----:B------:R-:W2:Y:S02]  /*3f00*/  SYNCS.PHASECHK.TRANS64.TRYWAIT P0, [UR7+0x78], R2 ;  /* 0x00007802ff0075a7 */ /* 0x000ea40008001107 */
[----:B--2---:R-:W-:Y:S05]  /*3f10*/  @!P0 BRA `(.L_x_70) ;  /* 0x0000005400a08947 */ /* 0x004fea0003800000 */
.L_x_69:
[----:B------:R-:W-:Y:S02]  /*3f20*/  R2UR UR35, R15 ;  /* 0x000000000f2372ca */ /* 0x000fe400000e0000 */
[----:B------:R-:W-:Y:S02]  /*3f30*/  R2UR UR34, R14 ;  /* 0x000000000e2272ca */ /* 0x000fe400000e0000 */
[----:B------:R-:W-:Y:S02]  /*3f40*/  ISETP.NE.U32.AND P2, PT, RZ, UR4, PT ;  /* 0x00000004ff007c0c */ /* 0x000fe4000bf45070 */
[----:B------:R-:W-:Y:S02]  /*3f50*/  SHF.L.U32 R14, R29, 0x1f, RZ ;  /* 0x0000001f1d0e7819 */ /* 0x000fe400000006ff */
[----:B------:R-:W-:Y:S05]  /*3f60*/  ISETP.NE.AND.EX P2, PT, RZ, UR5, PT, P2 ;  /* 0x00000005ff007c0c */ /* 0x000fea000bf45320 */
[----:B------:R-:W-:Y:S02]  /*3f70*/  USHF.L.U32 UR35, UR35, 0x6, URZ ;  /* 0x0000000623237899 */ /* 0x000fe400080006ff */
[----:B------:R-:W-:Y:S01]  /*3f80*/  USHF.L.U32 UR34, UR34, 0x8, URZ ;  /* 0x0000000822227899 */ /* 0x000fe200080006ff */
[----:B------:R-:W-:Y:S11]  /*3f90*/  BRA.U !UP3, `(.L_x_71) ;  /* 0x000000010b347547 */ /* 0x000ff6000b800000 */
[----:B------:R-:W-:Y:S01]  /*3fa0*/  UPLOP3.LUT UP0, UPT, UPT, UPT, UP2, 0x80, 0x8 ;  /* 0x000000000008789c */ /* 0x000fe20003f0f020 */
[----:B--2---:R-:W-:Y:S02]  /*3fb0*/  HFMA2 R0, -RZ, RZ, 0, 5.9604644775390625e-08 ;  /* 0x00000001ff007431 */ /* 0x004fe400000001ff */
[----:B------:R-:W-:Y:S03]  /*3fc0*/  IMAD.MOV.U32 R96, RZ, RZ, 0x1 ;  /* 0x00000001ff607424 */ /* 0x000fe600078e00ff */
[----:B------:R-:W-:Y:S05]  /*3fd0*/  PLOP3.LUT P0, PT, PT, PT, UP0, 0x80, 0x8 ;  /* 0x000000000008781c */ /* 0x000fea0003f0f008 */
[----:B------:R-:W2:Y:S01]  /*3fe0*/  @UP0 LDCU.64 UR10, c[0x0][0x888] ;  /* 0x00011100ff0a07ac */ /* 0x000ea20008000a00 */
[----:B------:R-:W-:Y:S07]  /*3ff0*/  @UP0 UIMAD UR8, UR36, UR4, URZ ;  /* 0x00000004240802a4 */ /* 0x000fee000f8e02ff */
[----:B------:R-:W-:Y:S01]  /*4000*/  @!P0 PRMT R96, R0, 0x7610, R96 ;  /* 0x0000761000608816 */ /* 0x000fe20000000060 */
[----:B--2---:R-:W-:Y:S03]  /*4010*/  @UP0 UIMAD.WIDE UR10, UR8, 0x4, UR10 ;  /* 0x00000004080a08a5 */ /* 0x004fe6000f8e020a */
[----:B------:R-:W2:Y:S03]  /*4020*/  @!UP0 LDCU UR8, c[0x0][0x880] ;  /* 0x00011000ff0887ac */ /* 0x000ea60008000800 */
[----:B------:R-:W-:Y:S01]  /*4030*/  IMAD.U32 R8, RZ, RZ, UR10 ;  /* 0x0000000aff087e24 */ /* 0x000fe2000f8e00ff */
[----:B------:R-:W-:Y:S05]  /*4040*/  MOV R9, UR11 ;  /* 0x0000000b00097c02 */ /* 0x000fea0008000f00 */
[----:B-----5:R3:W5:Y:S02]  /*4050*/  @P0 LDG.E R49, desc[UR46][R8.64] ;  /* 0x0000002e08310981 */ /* 0x020764000c1e1900 */
[----:B--23--:R-:W-:Y:S07]  /*4060*/  @!P0 IMAD.U32 R49, RZ, RZ, UR8 ;  /* 0x00000008ff318e24 */ /* 0x00cfee000f8e00ff */
.L_x_71:
[----:B-----5:R-:W-:Y:S01]  /*4070*/  @!P2 FSETP.EQ.AND P0, PT, R49, RZ, PT ;  /* 0x000000ff3100a20b */ /* 0x020fe20003f02000 */
[----:B------:R-:W-:Y:S01]  /*4080*/  @!UPT UIADD3 URZ, UPT, UPT, URZ, URZ, URZ ;  /* 0x000000fffffff290 */ /* 0x000fe2000fffe0ff */
[----:B------:R-:W-:Y:S11]  /*4090*/  @!P2 BRA `(.L_x_72) ;  /* 0x000000000014a947 */ /* 0x000ff60003800000 */
[----:B------:R-:W-:Y:S02]  /*40a0*/  LOP3.LUT P2, RZ, R96, 0xff, RZ, 0xc0, !PT ;  /* 0x000000ff60ff7812 */ /* 0x000fe4000784c0ff */
[----:B------:R-:W-:Y:S04]  /*40b0*/  PLOP3.LUT P0, PT, PT, PT, UP0, 0x80, 0x8 ;  /* 0x000000000008781c */ /* 0x000fe80003f0f008 */
[----:B------:R-:W-:Y:S07]  /*40c0*/  PLOP3.LUT P0, PT, P0, PT, PT, 0x8, 0x80 ;  /* 0x000000000080781c */ /* 0x000fee000070e170 */
[----:B------:R-:W-:Y:S11]  /*40d0*/  @P2 FSETP.EQ.AND P0, PT, R49, RZ, PT ;  /* 0x000000ff3100220b */ /* 0x000ff60003f02000 */
[----:B------:R-:W-:Y:S02]  /*40e0*/  @!UPT UIADD3 URZ, UPT, UPT, URZ, URZ, URZ ;  /* 0x000000fffffff290 */ /* 0x000fe4000fffe0ff */
.L_x_72:
[----:B------:R-:W3:Y:S01]  /*40f0*/  SYNCS.PHASECHK.TRANS64.TRYWAIT P2, [UR7+0x50], R14 ;  /* 0x0000500eff0075a7 */ /* 0x000ee20008041107 */
[----:B------:R-:W-:Y:S04]  /*4100*/  ELECT P4, URZ, PT ;  /* 0x0000000000ff782f */ /* 0x000fe80003880000 */
[----:B------:R-:W-:Y:S11]  /*4110*/  PLOP3.LUT P4, PT, P0, P4, PT, 0xf2, 0x2f ;  /* 0x00000000002f781c */ /* 0x000ff60000789e72 */
[----:B------:R-:W-:Y:S02]  /*4120*/  @!UPT UIADD3 URZ, UPT, UPT, URZ, URZ, URZ ;  /* 0x000000fffffff290 */ /* 0x000fe4000fffe0ff */
[----:B-1----:R-:W-:Y:S05]  /*4130*/  @!P4 IADD3 R8, P0, PT, R30, 0x580, RZ ;  /* 0x000005801e08c810 */ /* 0x002fea0007f1e0ff */
[----:B--2---:R-:W-:Y:S01]  /*4140*/  @!P4 IMAD.X R2, RZ, RZ, R31, P0 ;  /* 0x000000ffff02c224 */ /* 0x004fe200000e061f */
[----:B---3--:R-:W-:Y:S07]  /*4150*/  @!P2 BRA `(.L_x_73) ;  /* 0x000000540028a947 */ /* 0x008fee0003800000 */
.L_x_152:
[----:B------:R-:W-:Y:S01]  /*4160*/  @!P4 R2UR UR8, R2 ;  /* 0x000000000208c2ca */ /* 0x000fe200000e0000 */
[----:B------:R-:W-:Y:S01]  /*4170*/  VOTEU.ALL UP1, P4 ;  /* 0x0000000000ff7886 */ /* 0x000fe20002020000 */
[----:B------:R-:W-:Y:S01]  /*4180*/  @!P4 R2UR UR9, R8 ;  /* 0x000000000809c2ca */ /* 0x000fe200000e0000 */
[----:B-1----:R-:W-:Y:S01]  /*4190*/  @!P4 IMAD.MOV.U32 R0, RZ, RZ, 0x1000 ;  /* 0x00001000ff00c424 */ /* 0x002fe200078e00ff */
[----:B------:R-:W-:Y:S01]  /*41a0*/  UMOV UR10, 0x0 ;  /* 0x00000000000a7882 */ /* 0x000fe20000000000 */
[----:B------:R-:W-:Y:S01]  /*41b0*/  UMOV UR11, 0x10000000 ;  /* 0x10000000000b7882 */ /* 0x000fe20000000000 */
[----:B------:R-:W-:Y:S01]  /*41c0*/  @!UP1 UIADD3 UR32, UPT, UPT, UR7, 0x200, URZ ;  /* 0x0000020007209890 */ /* 0x000fe2000fffe0ff */
[----:B------:R-:W-:Y:S06]  /*41d0*/  VOTEU.ALL UP1, P4 ;  /* 0x0000000000ff7886 */ /* 0x000fec0002020000 */
[----:B------:R-:W-:Y:S01]  /*41e0*/  IMAD.U32 R9, RZ, RZ, UR8 ;  /* 0x00000008ff097e24 */ /* 0x000fe2000f8e00ff */
[----:B------:R-:W-:Y:S01]  /*41f0*/  UPRMT UR8, UR37, 0x654, UR33 ;  /* 0x0000065425087896 */ /* 0x000fe20008000021 */
[----:B------:R-:W-:Y:S03]  /*4200*/  IMAD.U32 R8, RZ, RZ, UR9 ;  /* 0x00000009ff087e24 */ /* 0x000fe6000f8e00ff */
[----:B------:R-:W-:Y:S02]  /*4210*/  @!P4 R2UR UR15, R9 ;  /* 0x00000000090fc2ca */ /* 0x000fe400000e0000 */
[----:B------:R-:W-:Y:S02]  /*4220*/  @!P4 R2UR UR14, R8 ;  /* 0x00000000080ec2ca */ /* 0x000fe400000e0000 */
[----:B------:R-:W-:Y:S05]  /*4230*/  @!P4 IADD3 R8, P0, PT, R30, 0x580, RZ ;  /* 0x000005801e08c810 */ /* 0x000fea0007f1e0ff */
[----:B------:R-:W-:Y:S06]  /*4240*/  @!P4 IMAD.X R2, RZ, RZ, R31, P0 ;  /* 0x000000ffff02c224 */ /* 0x000fec00000e061f */
[----:B------:R1:W-:Y:S01]  /*4250*/  @!UP1 UTMALDG.3D [UR32], [UR14], desc[UR10] ;  /* 0x00000a200e0095b4 */ /* 0x0003e20008011000 */
[----:B------:R1:W-:Y:S01]  /*4260*/  @!P4 SYNCS.ARRIVE.TRANS64.RED.A0TR RZ, [UR7+0x30], R0 ;  /* 0x00003000ffffc9a7 */ /* 0x0003e20008300407 */
[----:B------:R-:W-:Y:S01]  /*4270*/  SYNCS.ARRIVE.TRANS64.RED.A1T0 RZ, [UR8], RZ ;  /* 0x000000ffffff79a7 */ /* 0x000fe20008100408 */
[----:B------:R-:W2:Y:S02]  /*4280*/  SYNCS.PHASECHK.TRANS64.TRYWAIT P2, [UR7+0x58], R14 ;  /* 0x0000580eff0075a7 */ /* 0x000ea40008041107 */
[----:B-12---:R-:W-:Y:S05]  /*4290*/  @!P2 BRA `(.L_x_74) ;  /* 0x0000005000f0a947 */ /* 0x006fea0003800000 */
.L_x_154:
[----:B------:R-:W-:Y:S01]  /*42a0*/  @!P4 R2UR UR8, R2 ;  /* 0x000000000208c2ca */ /* 0x000fe200000e0000 */
[----:B------:R-:W-:Y:S01]  /*42b0*/  VOTEU.ALL UP1, P4 ;  /* 0x0000000000ff7886 */ /* 0x000fe20002020000 */
[----:B------:R-:W-:Y:S01]  /*42c0*/  @!P4 R2UR UR9, R8 ;  /* 0x000000000809c2ca */ /* 0x000fe200000e0000 */
[----:B-1----:R-:W-:Y:S01]  /*42d0*/  @!P4 IMAD.MOV.U32 R0, RZ, RZ, 0x1000 ;  /* 0x00001000ff00c424 */ /* 0x002fe200078e00ff */
[----:B------:R-:W-:Y:S01]  /*42e0*/  UMOV UR10, 0x0 ;  /* 0x00000000000a7882 */ /* 0x000fe20000000000 */
[----:B------:R-:W-:Y:S01]  /*42f0*/  UMOV UR11, 0x10000000 ;  /* 0x10000000000b7882 */ /* 0x000fe20000000000 */
[----:B------:R-:W-:Y:S02]  /*4300*/  @!UP1 UIADD3 UR26, UPT, UPT, UR34, 0x40, URZ ;  /* 0x00000040221a9890 */ /* 0x000fe4000fffe0ff */
[----:B------:R-:W-:Y:S01]  /*4310*/  @!UP1 UIADD3 UR24, UPT, UPT, UR7, 0x1200, URZ ;  /* 0x0000120007189890 */ /* 0x000fe2000fffe0ff */
[----:B------:R-:W-:Y:S01]  /*4320*/  VOTEU.ALL UP1, P4 ;  /* 0x0000000000ff7886 */ /* 0x000fe20002020000 */
[----:B------:R-:W-:Y:S01]  /*4330*/  UMOV UR27, UR35 ;  /* 0x00000023001b7c82 */ /* 0x000fe20008000000 */
[----:B------:R-:W-:Y:S02]  /*4340*/  UMOV UR28, UR36 ;  /* 0x00000024001c7c82 */ /* 0x000fe40008000000 */
        /* <DEDUP_REMOVED lines=12> */
.L_x_156:
[----:B------:R-:W2:Y:S01]  /*4410*/  LDC.64 R12, c[0x0][0xb18] ;  /* 0x0002c600ff0c7b82 */ /* 0x000ea20000000a00 */
[----:B------:R-:W-:Y:S01]  /*4420*/  @!P4 R2UR UR8, R2 ;  /* 0x000000000208c2ca */ /* 0x000fe200000e0000 */
[----:B------:R-:W-:Y:S01]  /*4430*/  VOTEU.ALL UP1, P4 ;  /* 0x0000000000ff7886 */ /* 0x000fe20002020000 */
[----:B------:R-:W-:Y:S01]  /*4440*/  @!P4 R2UR UR9, R8 ;  /* 0x000000000809c2ca */ /* 0x000fe200000e0000 */
[----:B-1----:R-:W-:Y:S01]  /*4450*/  @!P4 IMAD.MOV.U32 R0, RZ, RZ, 0x1000 ;  /* 0x00001000ff00c424 */ /* 0x002fe200078e00ff */
[----:B------:R-:W-:Y:S03]  /*4460*/  UMOV UR10, 0x0 ;  /* 0x00000000000a7882 */ /* 0x000fe60000000000 */
[----:B------:R-:W1:Y:S01]  /*4470*/  @!P1 LDC R2, c[0x0][0xb0c] ;  /* 0x0002c300ff029b82 */ /* 0x000e620000000800 */
[----:B------:R-:W-:Y:S01]  /*4480*/  @!UP1 UIADD3 UR18, UPT, UPT, UR34, 0x80, URZ ;  /* 0x0000008022129890 */ /* 0x000fe2000fffe0ff */
[----:B------:R-:W-:Y:S01]  /*4490*/  @P3 SHF.R.U32.HI R26, RZ, 0x10, R21 ;  /* 0x00000010ff1a3819 */ /* 0x000fe20000011615 */
[----:B------:R-:W-:Y:S01]  /*44a0*/  @!UP1 UIADD3 UR16, UPT, UPT, UR7, 0x2200, URZ ;  /* 0x0000220007109890 */ /* 0x000fe2000fffe0ff */
[----:B------:R-:W-:Y:S01]  /*44b0*/  VIADD R28, R28, 0x1 ;  /* 0x000000011c1c7836 */ /* 0x000fe20000000000 */
[----:B------:R-:W-:Y:S01]  /*44c0*/  VOTEU.ALL UP1, P4 ;  /* 0x0000000000ff7886 */ /* 0x000fe20002020000 */
[----:B------:R-:W-:Y:S01]  /*44d0*/  UMOV UR11, 0x10000000 ;  /* 0x10000000000b7882 */ /* 0x000fe20000000000 */
[----:B------:R-:W-:Y:S01]  /*44e0*/  UMOV UR19, UR35 ;  /* 0x0000002300137c82 */ /* 0x000fe20008000000 */
[----:B------:R-:W-:Y:S01]  /*44f0*/  IMAD.U32 R9, RZ, RZ, UR8 ;  /* 0x00000008ff097e24 */ /* 0x000fe2000f8e00ff */
[----:B------:R-:W-:Y:S01]  /*4500*/  UMOV UR20, UR36 ;  /* 0x0000002400147c82 */ /* 0x000fe20008000000 */
[----:B------:R-:W-:Y:S01]  /*4510*/  IMAD.U32 R8, RZ, RZ, UR9 ;  /* 0x00000009ff087e24 */ /* 0x000fe2000f8e00ff */
[----:B------:R-:W-:Y:S02]  /*4520*/  UPRMT UR8, UR37, 0x654, UR17 ;  /* 0x0000065425087896 */ /* 0x000fe40008000011 */
[----:B------:R-:W-:Y:S02]  /*4530*/  @!P4 R2UR UR15, R9 ;  /* 0x00000000090fc2ca */ /* 0x000fe400000e0000 */
[----:B------:R-:W-:Y:S02]  /*4540*/  @!P4 R2UR UR14, R8 ;  /* 0x00000000080ec2ca */ /* 0x000fe400000e0000 */
[----:B------:R-:W3:Y:S11]  /*4550*/  LDC.64 R8, c[0x0][0xb10] ;  /* 0x0002c400ff087b82 */ /* 0x000ef60000000a00 */
[----:B------:R1:W-:Y:S01]  /*4560*/  @!UP1 UTMALDG.3D [UR16], [UR14], desc[UR10] ;  /* 0x00000a100e0095b4 */ /* 0x0003e20008011000 */
[----:B------:R5:W-:Y:S01]  /*4570*/  @!P4 SYNCS.ARRIVE.TRANS64.RED.A0TR RZ, [UR7+0x40], R0 ;  /* 0x00004000ffffc9a7 */ /* 0x000be20008300407 */
[C---:B---3--:R-:W-:Y:S01]  /*4580*/  @!P1 IMAD.HI.U32 R8, R11.reuse, R8, RZ ;  /* 0x000000080b089227 */ /* 0x048fe200078e00ff */
[----:B--2---:R-:W-:Y:S02]  /*4590*/  @!P1 ISETP.NE.AND P0, PT, R12, 0x1, PT ;  /* 0x000000010c00980c */ /* 0x004fe40003f05270 */
[----:B-1----:R-:W-:Y:S01]  /*45a0*/  @!P1 ISETP.NE.AND P2, PT, R2, 0x1, PT ;  /* 0x000000010200980c */ /* 0x002fe20003f45270 */
[----:B------:R-:W-:Y:S01]  /*45b0*/  SYNCS.ARRIVE.TRANS64.RED.A1T0 RZ, [UR8], RZ ;  /* 0x000000ffffff79a7 */ /* 0x000fe20008100408 */
[C---:B------:R-:W-:Y:S01]  /*45c0*/  @!P1 IMAD.HI.U32 R13, R10.reuse, R13, RZ ;  /* 0x0000000d0a0d9227 */ /* 0x040fe200078e00ff */
[----:B------:R-:W-:Y:S04]  /*45d0*/  @!P1 SHF.R.U32.HI R8, RZ, R9, R8 ;  /* 0x00000009ff089219 */ /* 0x000fe80000011608 */
[----:B------:R-:W-:Y:S01]  /*45e0*/  @!P1 SEL R8, R11, R8, !P2 ;  /* 0x000000080b089207 */ /* 0x000fe20005000000 */
[----:B------:R-:W1:Y:S01]  /*45f0*/  SYNCS.PHASECHK.TRANS64.TRYWAIT P5, [UR7+0x68], R14 ;  /* 0x0000680eff0075a7 */ /* 0x000e6200080a1107 */
[----:B-----5:R-:W2:Y:S02]  /*4600*/  @!P1 LDC R0, c[0x0][0xb20] ;  /* 0x0002c800ff009b82 */ /* 0x020ea40000000800 */
[----:B--2---:R-:W-:Y:S04]  /*4610*/  @!P1 SHF.R.U32.HI R0, RZ, R0, R13 ;  /* 0x00000000ff009219 */ /* 0x004fe8000001160d */
[----:B------:R-:W-:Y:S05]  /*4620*/  @!P1 SEL R9, R10, R0, !P0 ;  /* 0x000000000a099207 */ /* 0x000fea0004000000 */
[----:B------:R-:W-:Y:S02]  /*4630*/  @!P1 IMAD.IADD R0, R9, 0x1, -R8 ;  /* 0x0000000109009824 */ /* 0x000fe400078e0a08 */
[----:B------:R-:W-:Y:S02]  /*4640*/  @!P1 IMAD.IADD R8, R8, 0x1, -R9 ;  /* 0x0000000108089824 */ /* 0x000fe400078e0a09 */
[----:B------:R-:W-:Y:S02]  /*4650*/  @!P1 IMAD R11, R0, R2, R11 ;  /* 0x00000002000b9224 */ /* 0x000fe400078e020b */
[----:B------:R-:W-:Y:S01]  /*4660*/  @!P1 IMAD R10, R8, R12, R10 ;  /* 0x0000000c080a9224 */ /* 0x000fe200078e020a */
[----:B-1----:R-:W-:Y:S06]  /*4670*/  @!P5 BRA `(.L_x_76) ;  /* 0x000000500028d947 */ /* 0x002fec0003800000 */
.L_x_158:
[----:B------:R-:W-:Y:S01]  /*4680*/  @!P4 IADD3 R2, P0, PT, R30, 0x580, RZ ;  /* 0x000005801e02c810 */ /* 0x000fe20007f1e0ff */
[----:B------:R-:W-:Y:S01]  /*4690*/  VOTEU.ALL UP1, P4 ;  /* 0x0000000000ff7886 */ /* 0x000fe20002020000 */
[----:B------:R-:W-:Y:S01]  /*46a0*/  UMOV UR18, 0x0 ;  /* 0x0000000000127882 */ /* 0x000fe20000000000 */
[----:B------:R-:W-:Y:S01]  /*46b0*/  UMOV UR19, 0x10000000 ;  /* 0x1000000000137882 */ /* 0x000fe20000000000 */
[----:B------:R-:W-:Y:S01]  /*46c0*/  @!P4 R2UR UR9, R2 ;  /* 0x000000000209c2ca */ /* 0x000fe200000e0000 */
[----:B-1----:R-:W-:Y:S01]  /*46d0*/  @!P4 IMAD.X R0, RZ, RZ, R31, P0 ;  /* 0x000000ffff00c224 */ /* 0x002fe200000e061f */
[----:B------:R-:W-:Y:S01]  /*46e0*/  @!UP1 UIADD3 UR10, UPT, UPT, UR34, 0xc0, URZ ;  /* 0x000000c0220a9890 */ /* 0x000fe2000fffe0ff */
[----:B------:R-:W-:Y:S01]  /*46f0*/  ISETP.NE.AND P0, PT, R28, 0x2, PT ;  /* 0x000000021c00780c */ /* 0x000fe20003f05270 */
[----:B------:R-:W-:Y:S01]  /*4700*/  UMOV UR11, UR35 ;  /* 0x00000023000b7c82 */ /* 0x000fe20008000000 */
[----:B------:R-:W-:Y:S01]  /*4710*/  UMOV UR12, UR36 ;  /* 0x00000024000c7c82 */ /* 0x000fe20008000000 */
[----:B------:R-:W-:Y:S01]  /*4720*/  @!P4 R2UR UR8, R0 ;  /* 0x000000000008c2ca */ /* 0x000fe200000e0000 */
[----:B------:R-:W-:Y:S01]  /*4730*/  IMAD.IADD R14, R10, 0x1, R94 ;  /* 0x000000010a0e7824 */ /* 0x000fe200078e025e */
[----:B------:R-:W-:Y:S01]  /*4740*/  @P3 R2UR UR36, R26 ;  /* 0x000000001a2432ca */ /* 0x000fe200000e0000 */
[----:B------:R-:W-:Y:S01]  /*4750*/  IMAD.IADD R15, R11, 0x1, R95 ;  /* 0x000000010b0f7824 */ /* 0x000fe200078e025f */
[----:B------:R-:W-:Y:S02]  /*4760*/  SEL R0, RZ, 0x1, P0 ;  /* 0x00000001ff007807 */ /* 0x000fe40000000000 */
[----:B------:R-:W-:Y:S01]  /*4770*/  LOP3.LUT R29, R29, 0x1, RZ, 0x3c, !PT ;  /* 0x000000011d1d7812 */ /* 0x000fe200078e3cff */
[----:B------:R-:W-:Y:S01]  /*4780*/  IMAD.U32 R8, RZ, RZ, UR9 ;  /* 0x00000009ff087e24 */ /* 0x000fe2000f8e00ff */
[----:B------:R-:W-:Y:S01]  /*4790*/  @!UP1 UIADD3 UR9, UPT, UPT, UR7, 0x48, URZ ;  /* 0x0000004807099890 */ /* 0x000fe2000fffe0ff */
[----:B------:R-:W-:Y:S02]  /*47a0*/  LOP3.LUT R27, R27, R0, RZ, 0x3c, !PT ;  /* 0x000000001b1b7212 */ /* 0x000fe400078e3cff */
[----:B------:R-:W-:Y:S02]  /*47b0*/  SEL R28, R28, RZ, P0 ;  /* 0x000000ff1c1c7207 */ /* 0x000fe40000000000 */
[----:B------:R-:W-:Y:S01]  /*47c0*/  IMAD.U32 R9, RZ, RZ, UR8 ;  /* 0x00000008ff097e24 */ /* 0x000fe2000f8e00ff */
[----:B------:R-:W-:Y:S01]  /*47d0*/  @!P4 R2UR UR14, R8 ;  /* 0x00000000080ec2ca */ /* 0x000fe200000e0000 */
[----:B------:R-:W-:Y:S01]  /*47e0*/  @!UP1 UIADD3 UR8, UPT, UPT, UR7, 0x3200, URZ ;  /* 0x0000320007089890 */ /* 0x000fe2000fffe0ff */
[----:B------:R-:W-:Y:S02]  /*47f0*/  VOTEU.ALL UP1, P4 ;  /* 0x0000000000ff7886 */ /* 0x000fe40002020000 */
[----:B------:R-:W-:Y:S11]  /*4800*/  @!P4 R2UR UR15, R9 ;  /* 0x00000000090fc2ca */ /* 0x000ff600000e0000 */
[----:B------:R-:W-:Y:S02]  /*4810*/  @!UPT UIADD3 URZ, UPT, UPT, URZ, URZ, URZ ;  /* 0x000000fffffff290 */ /* 0x000fe4000fffe0ff */
[----:B------:R2:W-:Y:S01]  /*4820*/  @!UP1 UTMALDG.3D [UR8], [UR14], desc[UR18] ;  /* 0x000012080e0095b4 */ /* 0x0005e20008011000 */
[----:B------:R2:W-:Y:S01]  /*4830*/  @!P4 SYNCS.ARRIVE.TRANS64.RED.A0TR RZ, [UR7+0x48], R25 ;  /* 0x00004819ffffc9a7 */ /* 0x0005e20008300407 */
[----:B------:R-:W-:Y:S01]  /*4840*/  UPLOP3.LUT UP1, UPT, UPT, UPT, UPT, 0x80, 0x8 ;  /* 0x000000000008789c */ /* 0x000fe20003f2f070 */
[----:B------:R-:W-:Y:S01]  /*4850*/  SYNCS.ARRIVE.TRANS64.RED.A1T0 RZ, [UR13], RZ ;  /* 0x000000ffffff79a7 */ /* 0x000fe2000810040d */
[----:B------:R-:W-:Y:S09]  /*4860*/  @P3 BRA `(.L_x_77) ;  /* 0xfffffff000a03947 */ /* 0x000ff2000383ffff */
[----:B------:R-:W-:-:S04]  /*4870*/  SHF.L.U32 R2, R29, 0x1f, RZ ;  /* 0x0000001f1d027819 */ /* 0x000fc800000006ff */
[----:B------:R-:W1:Y:S02]  /*4880*/  SYNCS.PHASECHK.TRANS64.TRYWAIT P0, [UR7+0x50], R2 ;  /* 0x00005002ff0075a7 */ /* 0x000e640008001107 */
[----:B-1----:R-:W-:Y:S05]  /*4890*/  @!P0 BRA `(.L_x_78) ;  /* 0x0000004c00b88947 */ /* 0x002fea0003800000 */
.L_x_160:
[----:B------:R-:W3:Y:S02]  /*48a0*/  SYNCS.PHASECHK.TRANS64.TRYWAIT P0, [UR7+0x58], R2 ;  /* 0x00005802ff0075a7 */ /* 0x000ee40008001107 */
[----:B---3--:R-:W-:Y:S05]  /*48b0*/  @!P0 BRA `(.L_x_79) ;  /* 0x0000004c00c88947 */ /* 0x008fea0003800000 */
.L_x_162:
[----:B------:R-:W3:Y:S02]  /*48c0*/  SYNCS.PHASECHK.TRANS64.TRYWAIT P0, [UR7+0x60], R2 ;  /* 0x00006002ff0075a7 */ /* 0x000ee40008001107 */
[----:B---3--:R-:W-:Y:S05]  /*48d0*/  @!P0 BRA `(.L_x_80) ;  /* 0x0000004c00d88947 */ /* 0x008fea0003800000 */
.L_x_164:
[----:B-1----:R-:W-:-:S07]  /*48e0*/  MOV R0, UR7 ;  /* 0x0000000700007c02 */ /* 0x002fce0008000f00 */
.L_x_81:
[----:B-1----:R-:W-:-:S04]  /*48f0*/  SHF.L.U32 R2, R29, 0x1f, RZ ;  /* 0x0000001f1d027819 */ /* 0x002fc800000006ff */
[----:B------:R1:W3:Y:S03]  /*4900*/  SYNCS.PHASECHK.TRANS64.TRYWAIT P0, [R0+URZ+0x68], R2 ;  /* 0x00006802000075a7 */ /* 0x0002e600080011ff */
[----:B---3--:R-:W-:Y:S05]  /*4910*/  @!P0 NANOSLEEP.SYNCS 0x989680 ;  /* 0x009896800000895d */ /* 0x008fea0003900000 */
[----:B------:R-:W3:Y:S02]  /*4920*/  @!P0 SYNCS.PHASECHK.TRANS64 P0, [R0+URZ+0x68], R2 ;  /* 0x00006802000085a7 */ /* 0x000ee400080010ff */
[----:B--23--:R-:W-:Y:S05]  /*4930*/  @P0 EXIT ;  /* 0x000000000000094d */ /* 0x00cfea0003800000 */
[----:B------:R-:W-:Y:S05]  /*4940*/  BRA `(.L_x_81) ;  /* 0xfffffffc00e87947 */ /* 0x000fea000383ffff */
.L_x_66:
[----:B------:R-:W-:-:S06]  /*4950*/  UISETP.GE.AND UP1, UPT, UR8, 0x4, UPT ;  /* 0x000000040800788c */ /* 0x000fcc000bf26270 */
[----:B------:R-:W-:-:S13]  /*4960*/  PLOP3.LUT P0, PT, PT, PT, UP1, 0x80, 0x8 ;  /* 0x000000000008781c */ /* 0x000fda0003f0f018 */
[----:B------:R-:W-:Y:S05]  /*4970*/  @!P0 EXIT ;  /* 0x000000000000894d */ /* 0x000fea0003800000 */
[----:B------:R-:W-:Y:S01]  /*4980*/  BAR.SYNC.DEFER_BLOCKING 0x6, 0xa0 ;  /* 0x0182800000007b1d */ /* 0x000fe20000010000 */
[C---:B------:R-:W-:Y:S01]  /*4990*/  IMAD.SHL.U32 R3, R108.reuse, 0x40, RZ ;  /* 0x000000406c037824 */ /* 0x040fe200078e00ff */
[C---:B------:R-:W-:Y:S01]  /*49a0*/  LOP3.LUT R110, R108.reuse, 0x60, RZ, 0xc0, !PT ;  /* 0x000000606c6e7812 */ /* 0x040fe200078ec0ff */
[C---:B------:R-:W-:Y:S01]  /*49b0*/  IMAD.SHL.U32 R100, R108.reuse, 0x20, RZ ;  /* 0x000000206c647824 */ /* 0x040fe200078e00ff */
[----:B------:R-:W-:Y:S01]  /*49c0*/  CS2R R106, SRZ ;  /* 0x00000000006a7805 */ /* 0x000fe2000001ff00 */
[C---:B------:R-:W-:Y:S01]  /*49d0*/  IMAD.SHL.U32 R4, R108.reuse, 0x2, RZ ;  /* 0x000000026c047824 */ /* 0x040fe200078e00ff */
[----:B------:R-:W-:Y:S02]  /*49e0*/  UMOV UR49, 0x400 ;  /* 0x0000040000317882 */ /* 0x000fe40000000000 */
[----:B------:R-:W1:Y:S01]  /*49f0*/  LDC R99, c[0x0][0x370] ;  /* 0x0000dc00ff637b82 */ /* 0x000e620000000800 */
[----:B------:R-:W-:Y:S01]  /*4a00*/  ULEA UR49, UR37, UR49, 0x18 ;  /* 0x0000003125317291 */ /* 0x000fe2000f8ec0ff */
[----:B------:R-:W-:Y:S01]  /*4a10*/  LOP3.LUT R2, R3, 0x180, RZ, 0xc0, !PT ;  /* 0x0000018003027812 */ /* 0x000fe200078ec0ff */
[----:B------:R-:W-:Y:S01]  /*4a20*/  IMAD.U32 R46, R108, 0x10000, RZ ;  /* 0x000100006c2e7824 */ /* 0x000fe200078e00ff */
[----:B------:R-:W-:Y:S01]  /*4a30*/  LOP3.LUT R100, R100, 0xc00, RZ, 0xc0, !PT ;  /* 0x00000c0064647812 */ /* 0x000fe200078ec0ff */
[----:B------:R-:W-:Y:S01]  /*4a40*/  UIADD3 UR4, UPT, UPT, UR49, 0x4200, URZ ;  /* 0x0000420031047890 */ /* 0x000fe2000fffe0ff */
[----:B------:R-:W-:Y:S01]  /*4a50*/  LOP3.LUT R4, R2, 0x20, R4, 0xf8, !PT ;  /* 0x0000002002047812 */ /* 0x000fe200078ef804 */
[----:B------:R-:W-:Y:S01]  /*4a60*/  IMAD.SHL.U32 R2, R108, 0x8, RZ ;  /* 0x000000086c027824 */ /* 0x000fe200078e00ff */
[----:B------:R-:W2:Y:S01]  /*4a70*/  LDC R42, c[0x0][0xb0c] ;  /* 0x0002c300ff2a7b82 */ /* 0x000ea20000000800 */
[----:B------:R-:W-:Y:S01]  /*4a80*/  LOP3.LUT R100, R100, 0x40, R3, 0xf8, !PT ;  /* 0x0000004064647812 */ /* 0x000fe200078ef803 */
[----:B------:R-:W-:Y:S01]  /*4a90*/  IMAD.MOV.U32 R45, RZ, RZ, RZ ;  /* 0x000000ffff2d7224 */ /* 0x000fe200078e00ff */
[----:B------:R-:W-:Y:S01]  /*4aa0*/  LOP3.LUT R46, R46, 0x600000, RZ, 0xc0, !PT ;  /* 0x006000002e2e7812 */ /* 0x000fe200078ec0ff */
[----:B------:R-:W-:Y:S01]  /*4ab0*/  IMAD.MOV.U32 R112, RZ, RZ, RZ ;  /* 0x000000ffff707224 */ /* 0x000fe200078e00ff */
[----:B------:R-:W-:-:S02]  /*4ac0*/  LOP3.LUT R108, R108, 0x2, RZ, 0xc0, !PT ;  /* 0x000000026c6c7812 */ /* 0x000fc400078ec0ff */
[----:B------:R-:W-:Y:S02]  /*4ad0*/  CS2R R104, SRZ ;  /* 0x0000000000687805 */ /* 0x000fe4000001ff00 */
[----:B------:R-:W-:Y:S01]  /*4ae0*/  LOP3.LUT R2, R4, 0x30, R2, 0x78, !PT ;  /* 0x0000003004027812 */ /* 0x000fe200078e7802 */
[----:B------:R-:W4:Y:S01]  /*4af0*/  LDC R97, c[0x0][0xb20] ;  /* 0x0002c800ff617b82 */ /* 0x000f220000000800 */
[----:B------:R-:W3:Y:S01]  /*4b00*/  LDS R0, [UR49+0x130] ;  /* 0x00013031ff007984 */ /* 0x000ee20008000800 */
[----:B------:R-:W-:Y:S01]  /*4b10*/  LOP3.LUT R100, R100, 0x200, R3, 0xf8, !PT ;  /* 0x0000020064647812 */ /* 0x000fe200078ef803 */
[----:B------:R-:W-:Y:S01]  /*4b20*/  IMAD.MOV R102, RZ, RZ, -R108 ;  /* 0x000000ffff667224 */ /* 0x000fe200078e0a6c */
[----:B------:R-:W1:Y:S01]  /*4b30*/  LDCU.64 UR52, c[0x0][0x348] ;  /* 0x00006900ff3477ac */ /* 0x000e620008000a00 */
[----:B------:R-:W-:Y:S01]  /*4b40*/  IMAD.U32 R109, RZ, RZ, UR4 ;  /* 0x00000004ff6d7e24 */ /* 0x000fe2000f8e00ff */
[----:B------:R-:W-:Y:S02]  /*4b50*/  LOP3.LUT R100, R100, R2, RZ, 0xfc, !PT ;  /* 0x0000000264647212 */ /* 0x000fe400078efcff */
[----:B------:R-:W1:Y:S01]  /*4b60*/  LDC R41, c[0x0][0xb30] ;  /* 0x0002cc00ff297b82 */ /* 0x000e620000000800 */
[----:B------:R-:W1:Y:S01]  /*4b70*/  LDCU.64 UR38, c[0x0][0x888] ;  /* 0x00011100ff2677ac */ /* 0x000e620008000a00 */
[----:B------:R-:W1:Y:S06]  /*4b80*/  LDCU.64 UR44, c[0x0][0x890] ;  /* 0x00011200ff2c77ac */ /* 0x000e6c0008000a00 */
[----:B------:R-:W1:Y:S01]  /*4b90*/  LDC.64 R92, c[0x0][0xb10] ;  /* 0x0002c400ff5c7b82 */ /* 0x000e620000000a00 */
[----:B------:R-:W-:-:S07]  /*4ba0*/  UIADD3 UR48, UPT, UPT, UR49, 0x200, URZ ;  /* 0x0000020031307890 */ /* 0x000fce000fffe0ff */
[----:B------:R-:W1:Y:S08]  /*4bb0*/  LDC.64 R38, c[0x0][0xb18] ;  /* 0x0002c600ff267b82 */ /* 0x000e700000000a00 */
[----:B------:R-:W1:Y:S08]  /*4bc0*/  LDC.64 R36, c[0x0][0xb28] ;  /* 0x0002ca00ff247b82 */ /* 0x000e700000000a00 */
[----:B------:R-:W1:Y:S01]  /*4bd0*/  LDC.64 R90, c[0x0][0x8b0] ;  /* 0x00022c00ff5a7b82 */ /* 0x000e620000000a00 */
[----:B---3--:R-:W-:-:S07]  /*4be0*/  IMAD.IADD R46, R0, 0x1, R46 ;  /* 0x00000001002e7824 */ /* 0x008fce00078e022e */
[----:B------:R-:W3:Y:S08]  /*4bf0*/  LDC.64 R88, c[0x0][0x8a8] ;  /* 0x00022a00ff587b82 */ /* 0x000ef00000000a00 */
[----:B--2-4-:R-:W1:Y:S02]  /*4c00*/  LDC R98, c[0x0][0x374] ;  /* 0x0000dd00ff627b82 */ /* 0x014e640000000800 */
.L_x_123:
[----:B------:R-:W-:Y:S02]  /*4c10*/  LEA R0, R112, UR49, 0x3 ;  /* 0x0000003170007c11 */ /* 0x000fe4000f8e18ff */
[----:B------:R-:W-:Y:S02]  /*4c20*/  SHF.L.U32 R2, R106, 0x1f, RZ ;  /* 0x0000001f6a027819 */ /* 0x000fe400000006ff */
[----:B------:R-:W-:Y:S02]  /*4c30*/  LEA R16, R112, UR49, 0x4 ;  /* 0x0000003170107c11 */ /* 0x000fe4000f8e20ff */
[----:B------:R-:W2:Y:S02]  /*4c40*/  SYNCS.PHASECHK.TRANS64.TRYWAIT P0, [R0+URZ+0x80], R2 ;  /* 0x00008002000075a7 */ /* 0x000ea400080011ff */
[----:B-12---:R-:W-:Y:S05]  /*4c50*/  @!P0 BRA `(.L_x_82) ;  /* 0x0000004c00108947 */ /* 0x006fea0003800000 */
.L_x_165:
[----:B------:R-:W4:Y:S01]  /*4c60*/  LDC.64 R10, c[0x0][0xb10] ;  /* 0x0002c400ff0a7b82 */ /* 0x000f220000000a00 */
[----:B------:R-:W3:Y:S01]  /*4c70*/  LDS.128 R16, [R16+0x110] ;  /* 0x0001100010107984 */ /* 0x000ee20000000c00 */
[----:B-1----:R-:W-:Y:S01]  /*4c80*/  ISETP.NE.AND P1, PT, R41, 0x1, PT ;  /* 0x000000012900780c */ /* 0x002fe20003f25270 */
[----:B--2---:R-:W-:Y:S01]  /*4c90*/  VIADD R0, R0, 0x90 ;  /* 0x0000009000007836 */ /* 0x004fe20000000000 */
[----:B------:R-:W-:Y:S04]  /*4ca0*/  ISETP.GE.AND P0, PT, R40, 0x1, PT ;  /* 0x000000012800780c */ /* 0x000fe80003f06270 */
[----:B------:R-:W1:Y:S01]  /*4cb0*/  LDC.64 R8, c[0x0][0xb18] ;  /* 0x0002c600ff087b82 */ /* 0x000e620000000a00 */
[----:B------:R-:W-:Y:S01]  /*4cc0*/  PRMT R0, RZ, 0x654, R0 ;  /* 0x00000654ff007816 */ /* 0x000fe20000000000 */
[----:B------:R-:W-:Y:S01]  /*4cd0*/  @!PT LDS RZ, [RZ] ;  /* 0x00000000fffff984 */ /* 0x000fe20000000800 */
[----:B------:R-:W-:Y:S01]  /*4ce0*/  @!PT LDS RZ, [RZ] ;  /* 0x00000000fffff984 */ /* 0x000fe20000000800 */
[----:B------:R-:W-:Y:S01]  /*4cf0*/  @!PT LDS RZ, [RZ] ;  /* 0x00000000fffff984 */ /* 0x000fe20000000800 */
[----:B------:R-:W-:Y:S01]  /*4d00*/  @!PT LDS RZ, [RZ] ;  /* 0x00000000fffff984 */ /* 0x000fe20000000800 */
[----:B------:R2:W-:Y:S06]  /*4d10*/  MEMBAR.ALL.CTA ;  /* 0x0000000000007992 */ /* 0x0005ec0000008000 */
[----:B--2---:R-:W2:Y:S01]  /*4d20*/  FENCE.VIEW.ASYNC.S ;  /* 0x00000000000073c6 */ /* 0x004ea20000000000 */
[----:B------:R-:W1:Y:S08]  /*4d30*/  @!P1 LDC R12, c[0x0][0xb20] ;  /* 0x0002c800ff0c9b82 */ /* 0x000e700000000800 */
[----:B------:R-:W1:Y:S01]  /*4d40*/  @!P1 LDC R7, c[0x0][0xb0c] ;  /* 0x0002c300ff079b82 */ /* 0x000e620000000800 */
[----:B--2---:R2:W-:Y:S01]  /*4d50*/  SYNCS.ARRIVE.TRANS64.RED.A1T0 RZ, [R0+URZ], RZ ;  /* 0x000000ff00ff79a7 */ /* 0x0045e200081004ff */
[----:B---3--:R-:W-:Y:S04]  /*4d60*/  LOP3.LUT P4, RZ, R18, 0x1, RZ, 0xc0, !PT ;  /* 0x0000000112ff7812 */ /* 0x008fe8000788c0ff */
[----:B------:R-:W-:Y:S09]  /*4d70*/  P2R R111, PR, RZ, 0x10 ;  /* 0x00000010ff6f7803 */ /* 0x000ff20000000000 */
[----:B------:R-:W-:Y:S02]  /*4d80*/  @P4 MOV R44, R16 ;  /* 0x00000010002c4202 */ /* 0x000fe40000000f00 */
[----:B------:R-:W-:Y:S01]  /*4d90*/  @P4 LOP3.LUT R43, R17, 0xffff, RZ, 0xc0, !PT ;  /* 0x0000ffff112b4812 */ /* 0x000fe200078ec0ff */
[----:B--2-4-:R-:W-:Y:S06]  /*4da0*/  @!P0 BRA `(.L_x_83) ;  /* 0x0000000000a48947 */ /* 0x014fec0003800000 */
[----:B------:R-:W-:Y:S01]  /*4db0*/  IMAD.HI.U32 R0, R98, R39, RZ ;  /* 0x0000002762007227 */ /* 0x000fe200078e00ff */
[----:B------:R-:W-:Y:S02]  /*4dc0*/  ISETP.NE.AND P0, PT, R38, 0x1, PT ;  /* 0x000000012600780c */ /* 0x000fe40003f05270 */
[----:B------:R-:W-:Y:S01]  /*4dd0*/  ISETP.NE.AND P2, PT, R40, 0x1, PT ;  /* 0x000000012800780c */ /* 0x000fe20003f45270 */
[----:B------:R-:W-:Y:S01]  /*4de0*/  IMAD.HI.U32 R4, R99, R92, RZ ;  /* 0x0000005c63047227 */ /* 0x000fe200078e00ff */
[----:B------:R-:W-:Y:S02]  /*4df0*/  SHF.R.U32.HI R0, RZ, R97, R0 ;  /* 0x00000061ff007219 */ /* 0x000fe40000011600 */
[----:B------:R-:W-:Y:S01]  /*4e00*/  ISETP.NE.AND P3, PT, R42, 0x1, PT ;  /* 0x000000012a00780c */ /* 0x000fe20003f65270 */
[----:B------:R-:W-:Y:S01]  /*4e10*/  IMAD.HI.U32 R6, R43, R39, RZ ;  /* 0x000000272b067227 */ /* 0x000fe200078e00ff */
[-C--:B------:R-:W-:Y:S02]  /*4e20*/  SHF.R.U32.HI R4, RZ, R93.reuse, R4 ;  /* 0x0000005dff047219 */ /* 0x080fe40000011604 */
[----:B------:R-:W-:Y:S01]  /*4e30*/  SEL R0, R98, R0, !P0 ;  /* 0x0000000062007207 */ /* 0x000fe20004000000 */
[----:B------:R-:W-:Y:S01]  /*4e40*/  IMAD.HI.U32 R5, R44, R92, RZ ;  /* 0x0000005c2c057227 */ /* 0x000fe200078e00ff */
[----:B------:R-:W-:Y:S03]  /*4e50*/  SEL R4, R99, R4, !P3 ;  /* 0x0000000463047207 */ /* 0x000fe60005800000 */
[-C--:B------:R-:W-:Y:S01]  /*4e60*/  IMAD.HI.U32 R3, R0, R36.reuse, RZ ;  /* 0x0000002400037227 */ /* 0x080fe200078e00ff */
[----:B------:R-:W-:Y:S03]  /*4e70*/  SHF.R.U32.HI R5, RZ, R93, R5 ;  /* 0x0000005dff057219 */ /* 0x000fe60000011605 */
[----:B------:R-:W-:Y:S01]  /*4e80*/  IMAD.HI.U32 R2, R4, R36, RZ ;  /* 0x0000002404027227 */ /* 0x000fe200078e00ff */
[----:B------:R-:W-:Y:S02]  /*4e90*/  @P2 SHF.R.U32.HI R0, RZ, R37, R3 ;  /* 0x00000025ff002219 */ /* 0x000fe40000011603 */
[----:B------:R-:W-:Y:S02]  /*4ea0*/  SHF.R.U32.HI R3, RZ, R97, R6 ;  /* 0x00000061ff037219 */ /* 0x000fe40000011606 */
[----:B------:R-:W-:Y:S01]  /*4eb0*/  @P2 SHF.R.U32.HI R4, RZ, R37, R2 ;  /* 0x00000025ff042219 */ /* 0x000fe20000011602 */
[----:B------:R-:W-:Y:S01]  /*4ec0*/  IMAD R0, R40, R0, RZ ;  /* 0x0000000028007224 */ /* 0x000fe200078e02ff */
[----:B------:R-:W-:Y:S02]  /*4ed0*/  SEL R3, R43, R3, !P0 ;  /* 0x000000032b037207 */ /* 0x000fe40004000000 */
[----:B------:R-:W-:Y:S01]  /*4ee0*/  SEL R2, R44, R5, !P3 ;  /* 0x000000052c027207 */ /* 0x000fe20005800000 */
[----:B------:R-:W-:Y:S01]  /*4ef0*/  IMAD R5, R40, R4, RZ ;  /* 0x0000000428057224 */ /* 0x000fe200078e02ff */
[C---:B------:R-:W-:Y:S01]  /*4f00*/  ISETP.GE.AND P0, PT, R3.reuse, R0, PT ;  /* 0x000000000300720c */ /* 0x040fe20003f06270 */
[C---:B------:R-:W-:Y:S03]  /*4f10*/  IMAD.HI.U32 R0, R3.reuse, R36, RZ ;  /* 0x0000002403007227 */ /* 0x040fe600078e00ff */
[C---:B------:R-:W-:Y:S02]  /*4f20*/  ISETP.GE.OR P0, PT, R2.reuse, R5, P0 ;  /* 0x000000050200720c */ /* 0x040fe40000706670 */
[----:B------:R-:W-:Y:S04]  /*4f30*/  SHF.R.U32.HI R0, RZ, R37, R0 ;  /* 0x00000025ff007219 */ /* 0x000fe80000011600 */
[C---:B------:R-:W-:Y:S05]  /*4f40*/  SEL R6, R3.reuse, R0, !P2 ;  /* 0x0000000003067207 */ /* 0x040fea0005000000 */
        /* <DEDUP_REMOVED lines=14> */
[----:B------:R-:W-:Y:S07]  /*5030*/  IMAD R43, R3, R38, R43 ;  /* 0x00000026032b7224 */ /* 0x000fee00078e022b */
.L_x_83:
[----:B-1----:R-:W-:Y:S01]  /*5040*/  @!P1 ISETP.NE.AND P0, PT, R8, 0x1, PT ;  /* 0x000000010800980c */ /* 0x002fe20003f05270 */
[----:B------:R-:W-:Y:S01]  /*5050*/  @!P1 IMAD.HI.U32 R0, R44, R10, RZ ;  /* 0x0000000a2c009227 */ /* 0x000fe200078e00ff */
[----:B------:R-:W-:Y:S01]  /*5060*/  @!P1 ISETP.NE.AND P2, PT, R7, 0x1, PT ;  /* 0x000000010700980c */ /* 0x000fe20003f45270 */
[----:B------:R-:W-:Y:S01]  /*5070*/  ULOP3.LUT UP0, URZ, UR48, 0x1b0, URZ, 0xc0, !UPT ;  /* 0x000001b030ff7892 */ /* 0x000fe2000f80c0ff */
[----:B------:R-:W-:Y:S01]  /*5080*/  R2UR UR42, R15 ;  /* 0x000000000f2a72ca */ /* 0x000fe200000e0000 */
[C---:B------:R-:W-:Y:S01]  /*5090*/  @!P1 IMAD.HI.U32 R2, R43.reuse, R9, RZ ;  /* 0x000000092b029227 */ /* 0x040fe200078e00ff */
[----:B------:R-:W-:Y:S02]  /*50a0*/  @!P1 SHF.R.U32.HI R0, RZ, R11, R0 ;  /* 0x0000000bff009219 */ /* 0x000fe40000011600 */
[----:B------:R-:W-:Y:S01]  /*50b0*/  R2UR UR41, R14 ;  /* 0x000000000e2972ca */ /* 0x000fe200000e0000 */
[----:B------:R-:W-:Y:S01]  /*50c0*/  VIADD R112, R112, 0x1 ;  /* 0x0000000170707836 */ /* 0x000fe20000000000 */
[----:B------:R-:W-:Y:S02]  /*50d0*/  @!P1 SHF.R.U32.HI R2, RZ, R12, R2 ;  /* 0x0000000cff029219 */ /* 0x000fe40000011602 */
[----:B------:R-:W-:Y:S02]  /*50e0*/  @!P1 SEL R3, R44, R0, !P2 ;  /* 0x000000002c039207 */ /* 0x000fe40005000000 */
[----:B------:R-:W-:Y:S02]  /*50f0*/  @!P1 SEL R2, R43, R2, !P0 ;  /* 0x000000022b029207 */ /* 0x000fe40004000000 */
[----:B------:R-:W-:Y:S01]  /*5100*/  @P4 SHF.R.U32.HI R103, RZ, 0x10, R17 ;  /* 0x00000010ff674819 */ /* 0x000fe20000011611 */
[----:B------:R-:W-:Y:S02]  /*5110*/  USHF.L.U32 UR42, UR42, 0x6, URZ ;  /* 0x000000062a2a7899 */ /* 0x000fe400080006ff */
[----:B------:R-:W-:Y:S02]  /*5120*/  @!P1 IMAD.IADD R0, R2, 0x1, -R3 ;  /* 0x0000000102009824 */ /* 0x000fe400078e0a03 */
[----:B------:R-:W-:Y:S01]  /*5130*/  @!P1 IMAD.IADD R2, R3, 0x1, -R2 ;  /* 0x0000000103029824 */ /* 0x000fe200078e0a02 */
[----:B------:R-:W-:Y:S01]  /*5140*/  USHF.L.U32 UR41, UR41, 0x8, URZ ;  /* 0x0000000829297899 */ /* 0x000fe200080006ff */
[----:B------:R-:W-:Y:S02]  /*5150*/  @!P1 IMAD R44, R0, R7, R44 ;  /* 0x00000007002c9224 */ /* 0x000fe400078e022c */
[----:B------:R-:W-:Y:S01]  /*5160*/  @!P1 IMAD R43, R2, R8, R43 ;  /* 0x00000008022b9224 */ /* 0x000fe200078e022b */
[----:B------:R-:W-:Y:S08]  /*5170*/  BRA.U !UP0, `(.L_x_84) ;  /* 0x0000000108407547 */ /* 0x000ff0000b800000 */
[----:B------:R-:W1:Y:S01]  /*5180*/  LDCU.64 UR8, c[0x4][0x88] ;  /* 0x01001100ff0877ac */ /* 0x000e620008000a00 */
[----:B------:R-:W-:Y:S01]  /*5190*/  MOV R3, 0x0 ;  /* 0x0000000000037802 */ /* 0x000fe20000000f00 */
[----:B------:R-:W-:Y:S02]  /*51a0*/  HFMA2 R12, -RZ, RZ, 0, 5.9604644775390625e-08 ;  /* 0x00000001ff0c7431 */ /* 0x000fe400000001ff */
[----:B------:R-:W-:Y:S02]  /*51b0*/  IMAD.MOV.U32 R8, RZ, RZ, 0x70 ;  /* 0x00000070ff087424 */ /* 0x000fe400078e00ff */
[----:B------:R-:W-:Y:S01]  /*51c0*/  IMAD.MOV.U32 R13, RZ, RZ, RZ ;  /* 0x000000ffff0d7224 */ /* 0x000fe200078e00ff */
[----:B------:R-:W2:Y:S01]  /*51d0*/  LDCU.64 UR6, c[0x4][0x90] ;  /* 0x01001200ff0677ac */ /* 0x000ea20008000a00 */
[----:B------:R-:W3:Y:S01]  /*51e0*/  LDC.64 R2, c[0x4][R3] ;  /* 0x0100000003027b82 */ /* 0x000ee20000000a00 */
[----:B------:R-:W4:Y:S01]  /*51f0*/  LDCU.64 UR4, c[0x4][0x8] ;  /* 0x01000100ff0477ac */ /* 0x000f220008000a00 */
[----:B-1----:R-:W-:Y:S01]  /*5200*/  MOV R5, UR9 ;  /* 0x0000000900057c02 */ /* 0x002fe20008000f00 */
[----:B------:R-:W-:Y:S01]  /*5210*/  IMAD.U32 R4, RZ, RZ, UR8 ;  /* 0x00000008ff047e24 */ /* 0x000fe2000f8e00ff */
[----:B--2---:R-:W-:Y:S01]  /*5220*/  MOV R7, UR7 ;  /* 0x0000000700077c02 */ /* 0x004fe20008000f00 */
[----:B------:R-:W-:Y:S01]  /*5230*/  IMAD.U32 R6, RZ, RZ, UR6 ;  /* 0x00000006ff067e24 */ /* 0x000fe2000f8e00ff */
[----:B----4-:R-:W-:Y:S01]  /*5240*/  MOV R11, UR5 ;  /* 0x00000005000b7c02 */ /* 0x010fe20008000f00 */
[----:B------:R-:W-:Y:S02]  /*5250*/  IMAD.U32 R10, RZ, RZ, UR4 ;  /* 0x00000004ff0a7e24 */ /* 0x000fe4000f8e00ff */
[----:B------:R-:W-:Y:S07]  /*5260*/  LEPC R20, `(.L_x_84) ;  /* 0x000000001014794e */ /* 0x000fee0000000000 */
[----:B---3-5:R-:W-:Y:S05]  /*5270*/  CALL.ABS.NOINC R2 ;  /* 0x0000000002007343 */ /* 0x028fea0003c00000 */
.L_x_84:
[----:B------:R-:W-:Y:S01]  /*5280*/  LOP3.LUT P0, RZ, R109, 0x1b0, RZ, 0xc0, !PT ;  /* 0x000001b06dff7812 */ /* 0x000fe2000780c0ff */
[----:B------:R-:W-:Y:S11]  /*5290*/  BSSY.RECONVERGENT B6, `(.L_x_85) ;  /* 0x0000013000067945 */ /* 0x000ff60003800200 */
[----:B------:R-:W-:Y:S01]  /*52a0*/  @!UPT UIADD3 URZ, UPT, UPT, URZ, URZ, URZ ;  /* 0x000000fffffff290 */ /* 0x000fe2000fffe0ff */
[----:B------:R-:W-:Y:S05]  /*52b0*/  @!P0 BRA `(.L_x_86) ;  /* 0x0000000000408947 */ /* 0x000fea0003800000 */
        /* <DEDUP_REMOVED lines=16> */
.L_x_86:
[----:B------:R-:W-:Y:S05]  /*53c0*/  BSYNC.RECONVERGENT B6 ;  /* 0x0000000000067941 */ /* 0x000fea0003800200 */
.L_x_85:
[----:B------:R-:W-:Y:S01]  /*53d0*/  ISETP.NE.U32.AND P4, PT, R90, RZ, PT ;  /* 0x000000ff5a00720c */ /* 0x000fe20003f85070 */
[----:B------:R-:W-:Y:S01]  /*53e0*/  UISETP.NE.AND UP2, UPT, UR50, URZ, UPT ;  /* 0x000000ff3200728c */ /* 0x000fe2000bf45270 */
[----:B------:R-:W-:Y:S01]  /*53f0*/  ISETP.NE.U32.AND P2, PT, RZ, UR38, PT ;  /* 0x00000026ff007c0c */ /* 0x000fe2000bf45070 */
[----:B------:R-:W-:Y:S01]  /*5400*/  UISETP.NE.U32.AND UP1, UPT, UR44, URZ, UPT ;  /* 0x000000ff2c00728c */ /* 0x000fe2000bf25070 */
[----:B------:R-:W-:Y:S01]  /*5410*/  ISETP.NE.AND.EX P4, PT, R91, RZ, PT, P4 ;  /* 0x000000ff5b00720c */ /* 0x000fe20003f85340 */
[----:B------:R-:W-:Y:S01]  /*5420*/  UPLOP3.LUT UP0, UPT, UPT, UPT, UPT, 0x40, 0x4 ;  /* 0x000000000004789c */ /* 0x000fe20003f0e870 */
[----:B------:R-:W-:Y:S01]  /*5430*/  ISETP.NE.AND.EX P2, PT, RZ, UR39, PT, P2 ;  /* 0x00000027ff007c0c */ /* 0x000fe2000bf45320 */
[----:B------:R-:W-:Y:S01]  /*5440*/  UISETP.NE.AND.EX UP1, UPT, UR45, URZ, UPT, UP1 ;  /* 0x000000ff2d00728c */ /* 0x000fe2000bf25310 */
[----:B------:R-:W-:Y:S04]  /*5450*/  PLOP3.LUT P1, PT, PT, PT, UP2, 0x80, 0x8 ;  /* 0x000000000008781c */ /* 0x000fe80003f2f028 */
[----:B------:R-:W-:Y:S06]  /*5460*/  @UP2 UPLOP3.LUT UP0, UPT, UPT, UPT, UP1, 0x80, 0x8 ;  /* 0x000000000008289c */ /* 0x000fec0003f0f010 */
[----:B------:R-:W-:Y:S01]  /*5470*/  PLOP3.LUT P0, PT, PT, PT, UP0, 0x80, 0x8 ;  /* 0x000000000008781c */ /* 0x000fe20003f0f008 */
[----:B------:R-:W-:Y:S01]  /*5480*/  @!UPT UIADD3 URZ, UPT, UPT, URZ, URZ, URZ ;  /* 0x000000fffffff290 */ /* 0x000fe2000fffe0ff */
[----:B------:R-:W-:Y:S11]  /*5490*/  BRA.U !UP1, `(.L_x_87) ;  /* 0x0000000109387547 */ /* 0x000ff6000b800000 */
[----:B------:R-:W-:Y:S01]  /*54a0*/  UISETP.NE.U32.AND UP0, UPT, UR38, URZ, UPT ;  /* 0x000000ff2600728c */ /* 0x000fe2000bf05070 */
[----:B------:R-:W-:Y:S02]  /*54b0*/  HFMA2 R0, -RZ, RZ, 0, 5.9604644775390625e-08 ;  /* 0x00000001ff007431 */ /* 0x000fe400000001ff */
[----:B------:R-:W-:Y:S01]  /*54c0*/  IMAD.MOV.U32 R96, RZ, RZ, 0x1 ;  /* 0x00000001ff607424 */ /* 0x000fe200078e00ff */
[----:B------:R-:W-:Y:S06]  /*54d0*/  UISETP.NE.AND.EX UP0, UPT, UR39, URZ, UPT, UP0 ;  /* 0x000000ff2700728c */ /* 0x000fec000bf05300 */
[----:B------:R-:W-:Y:S05]  /*54e0*/  PLOP3.LUT P3, PT, PT, PT, UP0, 0x80, 0x8 ;  /* 0x000000000008781c */ /* 0x000fea0003f6f008 */
[----:B------:R-:W1:Y:S01]  /*54f0*/  @UP0 LDCU.64 UR6, c[0x0][0x888] ;  /* 0x00011100ff0607ac */ /* 0x000e620008000a00 */
[----:B------:R-:W-:Y:S07]  /*5500*/  @UP0 UIMAD UR4, UR36, UR44, URZ ;  /* 0x0000002c240402a4 */ /* 0x000fee000f8e02ff */
[----:B------:R-:W-:Y:S01]  /*5510*/  @!P3 PRMT R96, R0, 0x7610, R96 ;  /* 0x000076100060b816 */ /* 0x000fe20000000060 */
[----:B-1----:R-:W-:Y:S03]  /*5520*/  @UP0 UIMAD.WIDE UR6, UR4, 0x4, UR6 ;  /* 0x00000004040608a5 */ /* 0x002fe6000f8e0206 */
[----:B------:R-:W1:Y:S03]  /*5530*/  @!UP0 LDCU UR4, c[0x0][0x880] ;  /* 0x00011000ff0487ac */ /* 0x000e660008000800 */
[----:B------:R-:W-:Y:S01]  /*5540*/  IMAD.U32 R2, RZ, RZ, UR6 ;  /* 0x00000006ff027e24 */ /* 0x000fe2000f8e00ff */
[----:B------:R-:W-:Y:S05]  /*5550*/  MOV R3, UR7 ;  /* 0x0000000700037c02 */ /* 0x000fea0008000f00 */
[----:B-----5:R2:W5:Y:S02]  /*5560*/  @P3 LDG.E R49, desc[UR46][R2.64] ;  /* 0x0000002e02313981 */ /* 0x020564000c1e1900 */
[----:B-12---:R-:W-:Y:S02]  /*5570*/  @!P3 IMAD.U32 R49, RZ, RZ, UR4 ;  /* 0x00000004ff31be24 */ /* 0x006fe4000f8e00ff */
.L_x_87:
[----:B------:R-:W-:Y:S05]  /*5580*/  @!P4 BRA `(.L_x_88) ;  /* 0x000000000020c947 */ /* 0x000fea0003800000 */
[----:B------:R-:W-:Y:S04]  /*5590*/  ISETP.NE.U32.AND P3, PT, R88, RZ, PT ;  /* 0x000000ff5800720c */ /* 0x000fe80003f65070 */
[----:B------:R-:W-:Y:S11]  /*55a0*/  ISETP.NE.AND.EX P3, PT, R89, RZ, PT, P3 ;  /* 0x000000ff5900720c */ /* 0x000ff60003f65330 */
[----:B------:R-:W-:Y:S02]  /*55b0*/  @!UPT UIADD3 URZ, UPT, UPT, URZ, URZ, URZ ;  /* 0x000000fffffff290 */ /* 0x000fe4000fffe0ff */
[----:B------:R-:W1:Y:S01]  /*55c0*/  @P3 LDC.64 R2, c[0x0][0x8a8] ;  /* 0x00022a00ff023b82 */ /* 0x000e620000000a00 */
[----:B------:R-:W-:Y:S04]  /*55d0*/  @P3 IMAD R0, R90, UR36, RZ ;  /* 0x000000245a003c24 */ /* 0x000fe8000f8e02ff */
[----:B-1----:R-:W-:Y:S05]  /*55e0*/  @P3 IMAD.WIDE R2, R0, 0x4, R2 ;  /* 0x0000000400023825 */ /* 0x002fea00078e0202 */
[----:B-----5:R1:W5:Y:S02]  /*55f0*/  @P3 LDG.E R47, desc[UR46][R2.64] ;  /* 0x0000002e022f3981 */ /* 0x020364000c1e1900 */
[----:B-1----:R-:W2:Y:S02]  /*5600*/  @!P3 LDC R47, c[0x0][0x8a0] ;  /* 0x00022800ff2fbb82 */ /* 0x002ea40000000800 */
.L_x_88:
[----:B-----5:R-:W-:Y:S01]  /*5610*/  FSETP.NEU.AND P4, PT, R49, RZ, PT ;  /* 0x000000ff3100720b */ /* 0x020fe20003f8d000 */
[----:B------:R-:W-:Y:S01]  /*5620*/  BSSY B1, `(.L_x_89) ;  /* 0x0000042000017945 */ /* 0x000fe20003800000 */
[----:B------:R-:W-:Y:S01]  /*5630*/  SEL R5, RZ, 0xffffffff, P2 ;  /* 0xffffffffff057807 */ /* 0x000fe20001000000 */
[----:B------:R-:W-:Y:S01]  /*5640*/  IMAD.MOV.U32 R115, RZ, RZ, 0x1 ;  /* 0x00000001ff737424 */ /* 0x000fe200078e00ff */
[----:B------:R-:W-:Y:S02]  /*5650*/  LOP3.LUT P3, RZ, R96, 0xff, RZ, 0xc0, !PT ;  /* 0x000000ff60ff7812 */ /* 0x000fe4000786c0ff */
[----:B------:R-:W-:Y:S02]  /*5660*/  CS2R R86, SRZ ;  /* 0x0000000000567805 */ /* 0x000fe4000001ff00 */
[----:B------:R-:W-:Y:S02]  /*5670*/  @P1 SEL R0, RZ, 0xffffffff, P4 ;  /* 0xffffffffff001807 */ /* 0x000fe40002000000 */
[----:B------:R-:W-:Y:S02]  /*5680*/  CS2R R84, SRZ ;  /* 0x0000000000547805 */ /* 0x000fe4000001ff00 */
[----:B------:R-:W-:Y:S02]  /*5690*/  LEA R2, R105, UR49, 0x3 ;  /* 0x0000003169027c11 */ /* 0x000fe4000f8e18ff */
[----:B------:R-:W-:Y:S02]  /*56a0*/  CS2R R82, SRZ ;  /* 0x0000000000527805 */ /* 0x000fe4000001ff00 */
[----:B------:R-:W-:Y:S02]  /*56b0*/  @P0 SEL R0, R5, R0, !P3 ;  /* 0x0000000005000207 */ /* 0x000fe40005800000 */
[----:B------:R-:W-:Y:S02]  /*56c0*/  CS2R R80, SRZ ;  /* 0x0000000000507805 */ /* 0x000fe4000001ff00 */
[----:B------:R-:W-:Y:S02]  /*56d0*/  LEA R113, R45, UR49, 0x3 ;  /* 0x000000312d717c11 */ /* 0x000fe4000f8e18ff */
[----:B------:R-:W-:Y:S02]  /*56e0*/  @P1 LOP3.LUT R0, R0, 0x1, RZ, 0xc0, !PT ;  /* 0x0000000100001812 */ /* 0x000fe400078ec0ff */
[----:B------:R-:W-:Y:S02]  /*56f0*/  SHF.L.U32 R3, R107, 0x1f, RZ ;  /* 0x0000001f6b037819 */ /* 0x000fe400000006ff */
[----:B------:R-:W-:Y:S02]  /*5700*/  ISETP.NE.U32.OR P6, PT, R0, 0x1, !P1 ;  /* 0x000000010000780c */ /* 0x000fe40004fc5470 */
[----:B------:R-:W-:Y:S02]  /*5710*/  PLOP3.LUT P2, PT, PT, PT, UP1, 0x80, 0x8 ;  /* 0x000000000008781c */ /* 0x000fe40003f4f018 */
[----:B------:R-:W-:Y:S02]  /*5720*/  LEA.HI R48, R45, R45, RZ, 0x1 ;  /* 0x0000002d2d307211 */ /* 0x000fe400078f08ff */
[----:B------:R-:W-:Y:S02]  /*5730*/  SEL R4, RZ, 0xffffffff, P4 ;  /* 0xffffffffff047807 */ /* 0x000fe40002000000 */
[----:B------:R-:W-:Y:S05]  /*5740*/  P2R R118, PR, RZ, 0x40 ;  /* 0x00000040ff767803 */ /* 0x000fea0000000000 */
[----:B------:R-:W-:Y:S02]  /*5750*/  @P6 SHF.L.U32 R0, R104, 0x1f, RZ ;  /* 0x0000001f68006819 */ /* 0x000fe400000006ff */
[----:B------:R-:W-:Y:S02]  /*5760*/  @P2 SEL R4, R5, R4, !P3 ;  /* 0x0000000405042207 */ /* 0x000fe40005800000 */
[----:B------:R1:W3:Y:S02]  /*5770*/  @P6 SYNCS.PHASECHK.TRANS64.TRYWAIT P1, [R2+URZ+0x30], R0 ;  /* 0x00003000020065a7 */ /* 0x0002e400080211ff */
[----:B------:R-:W-:Y:S04]  /*5780*/  LOP3.LUT R4, R4, 0x1, RZ, 0xc0, !PT ;  /* 0x0000000104047812 */ /* 0x000fe800078ec0ff */
[----:B------:R-:W-:Y:S04]  /*5790*/  ISETP.NE.U32.AND P5, PT, R4, 0x1, PT ;  /* 0x000000010400780c */ /* 0x000fe80003fa5070 */
[----:B------:R-:W-:Y:S01]  /*57a0*/  P2R R116, PR, RZ, 0x20 ;  /* 0x00000020ff747803 */ /* 0x000fe20000000000 */
[----:B------:R4:W2:Y:S01]  /*57b0*/  SYNCS.PHASECHK.TRANS64.TRYWAIT P0, [R113+URZ+0xa0], R3 ;  /* 0x0000a003710075a7 */ /* 0x0008a200080011ff */
[C---:B-1----:R-:W-:Y:S01]  /*57c0*/  IMAD.SHL.U32 R0, R48.reuse, 0x80, RZ ;  /* 0x0000008030007824 */ /* 0x042fe200078e00ff */
[----:B------:R-:W-:Y:S04]  /*57d0*/  LOP3.LUT R48, R48, 0xffe, RZ, 0xc0, !PT ;  /* 0x00000ffe30307812 */ /* 0x000fe800078ec0ff */
[----:B------:R-:W-:Y:S01]  /*57e0*/  LOP3.LUT R0, R0, 0xffffff00, RZ, 0xc0, !PT ;  /* 0xffffff0000007812 */ /* 0x000fe200078ec0ff */
[----:B------:R-:W-:Y:S04]  /*57f0*/  IMAD.IADD R48, R45, 0x1, -R48 ;  /* 0x000000012d307824 */ /* 0x000fe800078e0a30 */
[----:B------:R-:W-:Y:S04]  /*5800*/  IMAD.IADD R0, R46, 0x1, R0 ;  /* 0x000000012e007824 */ /* 0x000fe800078e0200 */
[----:B------:R-:W-:Y:S01]  /*5810*/  IMAD R48, R48, 0x100000, R0 ;  /* 0x0010000030307824 */ /* 0x000fe200078e0200 */
[----:B---3--:R-:W-:Y:S01]  /*5820*/  @P6 SEL R115, RZ, 0x1, !P1 ;  /* 0x00000001ff736807 */ /* 0x008fe20004800000 */
[----:B----4-:R-:W-:Y:S06]  /*5830*/  @!P6 BRA `(.L_x_90) ;  /* 0x000000000080e947 */ /* 0x010fec0003800000 */
[----:B------:R-:W-:Y:S01]  /*5840*/  @P5 IMAD R5, R105, 0x1000, R100 ;  /* 0x0000100069055824 */ /* 0x000fe200078e0264 */
[----:B------:R-:W-:Y:S01]  /*5850*/  ISETP.NE.AND P1, PT, R115, RZ, PT ;  /* 0x000000ff7300720c */ /* 0x000fe20003f25270 */
[----:B------:R-:W-:Y:S01]  /*5860*/  BSSY B0, `(.L_x_91) ;  /* 0x000000b000007945 */ /* 0x000fe20003800000 */
[----:B------:R-:W-:Y:S01]  /*5870*/  CS2R R82, SRZ ;  /* 0x0000000000527805 */ /* 0x000fe2000001ff00 */
[----:B------:R-:W-:Y:S01]  /*5880*/  @P5 VIADD R4, R5, UR49 ;  /* 0x0000003105045c36 */ /* 0x000fe20008000000 */
[----:B------:R-:W-:Y:S02]  /*5890*/  CS2R R80, SRZ ;  /* 0x0000000000507805 */ /* 0x000fe4000001ff00 */
[----:B------:R-:W-:Y:S02]  /*58a0*/  CS2R R86, SRZ ;  /* 0x0000000000567805 */ /* 0x000fe4000001ff00 */
[----:B------:R-:W-:Y:S01]  /*58b0*/  CS2R R84, SRZ ;  /* 0x0000000000547805 */ /* 0x000fe2000001ff00 */
[----:B------:R-:W-:Y:S04]  /*58c0*/  @P5 IMAD R4, R108, -0x10, R4 ;  /* 0xfffffff06c045824 */ /* 0x000fe800078e0204 */
[----:B------:R-:W-:Y:S05]  /*58d0*/  @P1 BRA `(.L_x_92) ;  /* 0x00000000000c1947 */ /* 0x000fea0003800000 */
[----:B------:R-:W-:Y:S04]  /*58e0*/  SHF.L.U32 R0, R104, 0x1f, RZ ;  /* 0x0000001f68007819 */ /* 0x000fe800000006ff */
[----:B------:R-:W1:Y:S02]  /*58f0*/  SYNCS.PHASECHK.TRANS64.TRYWAIT P1, [R2+URZ+0x30], R0 ;  /* 0x00003000020075a7 */ /* 0x000e6400080211ff */
[----:B-1----:R-:W-:Y:S05]  /*5900*/  @!P1 BRA `(.L_x_93) ;  /* 0x0000003c00f89947 */ /* 0x002fea0003800000 */
.L_x_92:
[----:B------:R-:W-:Y:S05]  /*5910*/  BSYNC B0 ;  /* 0x0000000000007941 */ /* 0x000fea0003800000 */
.L_x_91:
[----:B------:R-:W-:Y:S01]  /*5920*/  ISETP.NE.AND P1, PT, R116, RZ, PT ;  /* 0x000000ff7400720c */ /* 0x000fe20003f25270 */
[----:B-1----:R-:W-:Y:S02]  /*5930*/  VIADD R2, R2, 0x50 ;  /* 0x0000005002027836 */ /* 0x002fe40000000000 */
[----:B------:R-:W-:Y:S02]  /*5940*/  IMAD.U32 R0, RZ, RZ, UR37 ;  /* 0x00000025ff007e24 */ /* 0x000fe4000f8e00ff */
[----:B------:R-:W-:Y:S03]  /*5950*/  VIADD R105, R105, 0x1 ;  /* 0x0000000169697836 */ /* 0x000fe60000000000 */
[----:B------:R-:W-:Y:S05]  /*5960*/  PRMT R0, R0, 0x654, R2 ;  /* 0x0000065400007816 */ /* 0x000fea0000000002 */
[----:B------:R1:W3:Y:S04]  /*5970*/  @P1 LDS.128 R80, [R5+UR49+0x200] ;  /* 0x0002003105501984 */ /* 0x0002e80008000c00 */
[----:B------:R1:W4:Y:S01]  /*5980*/  @P1 LDS.128 R84, [R4+0x210] ;  /* 0x0002100004541984 */ /* 0x0003220000000c00 */
[C---:B------:R-:W-:Y:S01]  /*5990*/  ISETP.NE.AND P1, PT, R105.reuse, 0x4, PT ;  /* 0x000000046900780c */ /* 0x040fe20003f25270 */
[----:B------:R-:W-:Y:S01]  /*59a0*/  @!PT LDS RZ, [RZ] ;  /* 0x00000000fffff984 */ /* 0x000fe20000000800 */
[----:B------:R-:W-:Y:S01]  /*59b0*/  @!PT LDS RZ, [RZ] ;  /* 0x00000000fffff984 */ /* 0x000fe20000000800 */
[----:B------:R-:W-:Y:S01]  /*59c0*/  @!PT LDS RZ, [RZ] ;  /* 0x00000000fffff984 */ /* 0x000fe20000000800 */
[----:B------:R-:W-:Y:S01]  /*59d0*/  @!PT LDS RZ, [RZ] ;  /* 0x00000000fffff984 */ /* 0x000fe20000000800 */
[----:B------:R5:W-:Y:S06]  /*59e0*/  MEMBAR.ALL.CTA ;  /* 0x0000000000007992 */ /* 0x000bec0000008000 */
[----:B-----5:R-:W5:Y:S01]  /*59f0*/  FENCE.VIEW.ASYNC.S ;  /* 0x00000000000073c6 */ /* 0x020f620000000000 */
[----:B------:R-:W-:Y:S01]  /*5a00*/  SEL R105, R105, RZ, P1 ;  /* 0x000000ff69697207 */ /* 0x000fe20000800000 */
[----:B-----5:R5:W-:Y:S02]  /*5a10*/  SYNCS.ARRIVE.TRANS64.RED.A1T0 RZ, [R0+URZ], RZ ;  /* 0x000000ff00ff79a7 */ /* 0x020be400081004ff */
[----:B-----5:R-:W-:Y:S04]  /*5a20*/  SEL R0, RZ, 0x1, P1 ;  /* 0x00000001ff007807 */ /* 0x020fe80000800000 */
[----:B-1-3--:R-:W-:Y:S02]  /*5a30*/  LOP3.LUT R104, R104, R0, RZ, 0x3c, !PT ;  /* 0x0000000068687212 */ /* 0x00afe400078e3cff */
.L_x_90:
[----:B------:R-:W-:Y:S05]  /*5a40*/  BSYNC B1 ;  /* 0x0000000000017941 */ /* 0x000fea0003800000 */
.L_x_89:
[----:B------:R-:W-:Y:S04]  /*5a50*/  SHF.R.U32.HI R0, RZ, 0x15, R48 ;  /* 0x00000015ff007819 */ /* 0x000fe80000011630 */
[----:B------:R-:W-:Y:S01]  /*5a60*/  LOP3.LUT P1, RZ, R0, 0x3, R101, 0x48, !PT ;  /* 0x0000000300ff7812 */ /* 0x000fe20007824865 */
[----:B------:R-:W-:Y:S01]  /*5a70*/  @!UPT UIADD3 URZ, UPT, UPT, URZ, URZ, URZ ;  /* 0x000000fffffff290 */ /* 0x000fe2000fffe0ff */
[----:B--2---:R-:W-:Y:S11]  /*5a80*/  @P0 BRA `(.L_x_94) ;  /* 0x0000000000080947 */ /* 0x004ff60003800000 */
[----:B------:R-:W1:Y:S02]  /*5a90*/  SYNCS.PHASECHK.TRANS64.TRYWAIT P0, [R113+URZ+0xa0], R3 ;  /* 0x0000a003710075a7 */ /* 0x000e6400080011ff */
[----:B-1----:R-:W-:Y:S05]  /*5aa0*/  @!P0 BRA `(.L_x_95) ;  /* 0x0000003c00a48947 */ /* 0x002fea0003800000 */
.L_x_94:
[----:B------:R-:W-:Y:S05]  /*5ab0*/  @!P1 BRA `(.L_x_96) ;  /* 0x0000000000409947 */ /* 0x000fea0003800000 */
[----:B------:R-:W2:Y:S01]  /*5ac0*/  LDCU.64 UR8, c[0x4][0x78] ;  /* 0x01000f00ff0877ac */ /* 0x000ea20008000a00 */
[----:B-1----:R-:W-:Y:S01]  /*5ad0*/  MOV R3, 0x0 ;  /* 0x0000000000037802 */ /* 0x002fe20000000f00 */
[----:B------:R-:W-:Y:S02]  /*5ae0*/  HFMA2 R12, -RZ, RZ, 0, 5.9604644775390625e-08 ;  /* 0x00000001ff0c7431 */ /* 0x000fe400000001ff */
[----:B------:R-:W-:Y:S02]  /*5af0*/  IMAD.MOV.U32 R8, RZ, RZ, 0x192 ;  /* 0x00000192ff087424 */ /* 0x000fe400078e00ff */
[----:B------:R-:W-:Y:S01]  /*5b00*/  IMAD.MOV.U32 R13, RZ, RZ, RZ ;  /* 0x000000ffff0d7224 */ /* 0x000fe200078e00ff */
[----:B------:R-:W1:Y:S01]  /*5b10*/  LDCU.64 UR6, c[0x4][0x80] ;  /* 0x01001000ff0677ac */ /* 0x000e620008000a00 */
[----:B------:R-:W3:Y:S01]  /*5b20*/  LDC.64 R2, c[0x4][R3] ;  /* 0x0100000003027b82 */ /* 0x000ee20000000a00 */
[----:B------:R-:W5:Y:S01]  /*5b30*/  LDCU.64 UR4, c[0x4][0x18] ;  /* 0x01000300ff0477ac */ /* 0x000f620008000a00 */
[----:B--2---:R-:W-:Y:S01]  /*5b40*/  MOV R5, UR9 ;  /* 0x0000000900057c02 */ /* 0x004fe20008000f00 */
[----:B------:R-:W-:Y:S01]  /*5b50*/  IMAD.U32 R4, RZ, RZ, UR8 ;  /* 0x00000008ff047e24 */ /* 0x000fe2000f8e00ff */
[----:B-1----:R-:W-:Y:S01]  /*5b60*/  MOV R7, UR7 ;  /* 0x0000000700077c02 */ /* 0x002fe20008000f00 */
[----:B------:R-:W-:Y:S01]  /*5b70*/  IMAD.U32 R6, RZ, RZ, UR6 ;  /* 0x00000006ff067e24 */ /* 0x000fe2000f8e00ff */
[----:B-----5:R-:W-:Y:S01]  /*5b80*/  MOV R11, UR5 ;  /* 0x00000005000b7c02 */ /* 0x020fe20008000f00 */
[----:B------:R-:W-:Y:S02]  /*5b90*/  IMAD.U32 R10, RZ, RZ, UR4 ;  /* 0x00000004ff0a7e24 */ /* 0x000fe4000f8e00ff */
[----:B------:R-:W-:Y:S07]  /*5ba0*/  LEPC R20, `(.L_x_96) ;  /* 0x000000001014794e */ /* 0x000fee0000000000 */
[----:B---34-:R-:W-:Y:S05]  /*5bb0*/  CALL.ABS.NOINC R2 ;  /* 0x0000000002007343 */ /* 0x018fea0003c00000 */
.L_x_96:
[----:B------:R-:W-:Y:S01]  /*5bc0*/  F2FP.F16.E5M2.UNPACK_B R4, R81 ;  /* 0x00000051ff04723e */ /* 0x000fe200020004ff */
[----:B------:R-:W-:Y:S05]  /*5bd0*/  WARPSYNC.ALL ;  /* 0x0000000000007948 */ /* 0x000fea0003800000 */
[----:B------:R-:W-:Y:S01]  /*5be0*/  R2UR UR4, R48 ;  /* 0x00000000300472ca */ /* 0x000fe200000e0000 */
[--C-:B------:R-:W-:Y:S01]  /*5bf0*/  HADD2.F32 R53, -RZ, R4.reuse.H0_H0 ;  /* 0x20000004ff357230 */ /* 0x100fe20000004100 */
[-C--:B-1----:R-:W-:Y:S01]  /*5c00*/  F2FP.F16.E5M2.UNPACK_B R3, R80.reuse ;  /* 0x00000050ff03723e */ /* 0x082fe200020004ff */
[----:B------:R-:W-:Y:S01]  /*5c10*/  HADD2.F32 R54, -RZ, R4.H1_H1 ;  /* 0x30000004ff367230 */ /* 0x000fe20000004100 */
[----:B------:R-:W-:Y:S01]  /*5c20*/  F2FP.F16.E5M2.UNPACK_B R0, R80.H1 ;  /* 0x00000050ff00723e */ /* 0x000fe200030004ff */
[----:B------:R-:W-:Y:S01]  /*5c30*/  BSSY.RECONVERGENT B0, `(.L_x_97) ;  /* 0x0000099000007945 */ /* 0x000fe20003800200 */
[----:B------:R-:W-:Y:S01]  /*5c40*/  F2FP.F16.E5M2.UNPACK_B R64, R83.H1 ;  /* 0x00000053ff40723e */ /* 0x000fe200030004ff */
[--C-:B------:R-:W-:Y:S01]  /*5c50*/  HADD2.F32 R2, -RZ, R3.reuse.H0_H0 ;  /* 0x20000003ff027230 */ /* 0x100fe20000004100 */
[----:B----4-:R-:W-:Y:S01]  /*5c60*/  F2FP.F16.E5M2.UNPACK_B R74, R86 ;  /* 0x00000056ff4a723e */ /* 0x010fe200020004ff */
[----:B------:R-:W-:Y:S01]  /*5c70*/  HADD2.F32 R50, -RZ, R3.H1_H1 ;  /* 0x30000003ff327230 */ /* 0x000fe20000004100 */
[----:B------:R-:W-:Y:S01]  /*5c80*/  F2FP.F16.E5M2.UNPACK_B R3, R81.H1 ;  /* 0x00000051ff03723e */ /* 0x000fe200030004ff */
[--C-:B------:R-:W-:Y:S01]  /*5c90*/  HADD2.F32 R51, -RZ, R0.reuse.H0_H0 ;  /* 0x20000000ff337230 */ /* 0x100fe20000004100 */
[----:B------:R-:W-:Y:S01]  /*5ca0*/  IADD3 R114, PT, PT, R100, UR49, RZ ;  /* 0x0000003164727c10 */ /* 0x000fe2000fffe0ff */
[----:B------:R-:W-:Y:S01]  /*5cb0*/  HADD2.F32 R52, -RZ, R0.H1_H1 ;  /* 0x30000000ff347230 */ /* 0x000fe20000004100 */
[----:B------:R-:W-:Y:S01]  /*5cc0*/  LDTM.16dp32bit_t0_t15.x32 R4, tmem[UR4] ;  /* 0x00000004000479ee */ /* 0x000fe20008a80000 */
[----:B------:R-:W1:Y:S01]  /*5cd0*/  LDTM.16dp32bit_t16_t31.x32 R4, tmem[UR4+0x20] ;  /* 0x00002004000479ee */ /* 0x000e620008aa0000 */
[-C--:B------:R-:W-:Y:S01]  /*5ce0*/  F2FP.F16.E5M2.UNPACK_B R0, R82.reuse ;  /* 0x00000052ff00723e */ /* 0x080fe200020004ff */
[--C-:B------:R-:W-:Y:S01]  /*5cf0*/  HADD2.F32 R55, -RZ, R3.reuse.H0_H0 ;  /* 0x20000003ff377230 */ /* 0x100fe20000004100 */
[----:B------:R-:W-:Y:S01]  /*5d00*/  SHF.L.U32 R117, R102, 0x4, RZ ;  /* 0x0000000466757819 */ /* 0x000fe200000006ff */
[----:B------:R-:W-:Y:S01]  /*5d10*/  HADD2.F32 R56, -RZ, R3.H1_H1 ;  /* 0x30000003ff387230 */ /* 0x000fe20000004100 */
[----:B------:R-:W-:Y:S01]  /*5d20*/  F2FP.F16.E5M2.UNPACK_B R3, R82.H1 ;  /* 0x00000052ff03723e */ /* 0x000fe200030004ff */
[--C-:B------:R-:W-:Y:S01]  /*5d30*/  HADD2.F32 R57, -RZ, R0.reuse.H0_H0 ;  /* 0x20000000ff397230 */ /* 0x100fe20000004100 */
[----:B------:R-:W-:Y:S01]  /*5d40*/  IADD3 R114, PT, PT, R114, R117, RZ ;  /* 0x0000007572727210 */ /* 0x000fe20007ffe0ff */
[----:B------:R-:W-:Y:S01]  /*5d50*/  HADD2.F32 R58, -RZ, R0.H1_H1 ;  /* 0x30000000ff3a7230 */ /* 0x000fe20000004100 */
[----:B------:R-:W-:Y:S01]  /*5d60*/  F2FP.F16.E5M2.UNPACK_B R0, R83 ;  /* 0x00000053ff00723e */ /* 0x000fe200020004ff */
[--C-:B------:R-:W-:Y:S01]  /*5d70*/  HADD2.F32 R59, -RZ, R3.reuse.H0_H0 ;  /* 0x20000003ff3b7230 */ /* 0x100fe20000004100 */
[----:B------:R-:W-:Y:S01]  /*5d80*/  ISETP.NE.AND P0, PT, R110, RZ, PT ;  /* 0x000000ff6e00720c */ /* 0x000fe20003f05270 */
[----:B------:R-:W-:Y:S01]  /*5d90*/  HADD2.F32 R60, -RZ, R3.H1_H1 ;  /* 0x30000003ff3c7230 */ /* 0x000fe20000004100 */
[-C--:B------:R-:W-:Y:S01]  /*5da0*/  F2FP.F16.E5M2.UNPACK_B R3, R84.reuse ;  /* 0x00000054ff03723e */ /* 0x080fe200020004ff */
[--C-:B------:R-:W-:Y:S01]  /*5db0*/  HADD2.F32 R61, -RZ, R0.reuse.H0_H0 ;  /* 0x20000000ff3d7230 */ /* 0x100fe20000004100 */
[----:B------:R-:W-:Y:S01]  /*5dc0*/  ISETP.NE.AND P6, PT, R118, RZ, PT ;  /* 0x000000ff7600720c */ /* 0x000fe20003fc5270 */
[----:B------:R-:W-:Y:S01]  /*5dd0*/  HADD2.F32 R62, -RZ, R0.H1_H1 ;  /* 0x30000000ff3e7230 */ /* 0x000fe20000004100 */
[----:B------:R-:W-:Y:S01]  /*5de0*/  F2FP.F16.E5M2.UNPACK_B R0, R84.H1 ;  /* 0x00000054ff00723e */ /* 0x000fe200030004ff */
[--C-:B------:R-:W-:Y:S02]  /*5df0*/  HADD2.F32 R65, -RZ, R3.reuse.H0_H0 ;  /* 0x20000003ff417230 */ /* 0x100fe40000004100 */
[----:B------:R-:W-:Y:S01]  /*5e00*/  HADD2.F32 R66, -RZ, R3.H1_H1 ;  /* 0x30000003ff427230 */ /* 0x000fe20000004100 */
[-C--:B------:R-:W-:Y:S01]  /*5e10*/  F2FP.F16.E5M2.UNPACK_B R3, R85.reuse ;  /* 0x00000055ff03723e */ /* 0x080fe200020004ff */
[--C-:B------:R-:W-:Y:S02]  /*5e20*/  HADD2.F32 R67, -RZ, R0.reuse.H0_H0 ;  /* 0x20000000ff437230 */ /* 0x100fe40000004100 */
[----:B------:R-:W-:Y:S01]  /*5e30*/  HADD2.F32 R68, -RZ, R0.H1_H1 ;  /* 0x30000000ff447230 */ /* 0x000fe20000004100 */
[----:B------:R-:W-:Y:S01]  /*5e40*/  F2FP.F16.E5M2.UNPACK_B R0, R85.H1 ;  /* 0x00000055ff00723e */ /* 0x000fe200030004ff */
[--C-:B------:R-:W-:Y:S02]  /*5e50*/  HADD2.F32 R69, -RZ, R3.reuse.H0_H0 ;  /* 0x20000003ff457230 */ /* 0x100fe40000004100 */
[C---:B-1----:R-:W-:Y:S01]  /*5e60*/  FMUL R7, R47.reuse, R7 ;  /* 0x000000072f077220 */ /* 0x042fe20000400000 */
[----:B------:R-:W-:Y:S01]  /*5e70*/  HADD2.F32 R70, -RZ, R3.H1_H1 ;  /* 0x30000003ff467230 */ /* 0x000fe20000004100 */
[----:B------:R-:W-:Y:S01]  /*5e80*/  F2FP.F16.E5M2.UNPACK_B R3, R86.H1 ;  /* 0x00000056ff03723e */ /* 0x000fe200030004ff */
[--C-:B------:R-:W-:Y:S02]  /*5e90*/  HADD2.F32 R71, -RZ, R0.reuse.H0_H0 ;  /* 0x20000000ff477230 */ /* 0x100fe40000004100 */
[----:B------:R-:W-:Y:S02]  /*5ea0*/  HADD2.F32 R72, -RZ, R0.H1_H1 ;  /* 0x30000000ff487230 */ /* 0x000fe40000004100 */
[----:B------:R-:W-:Y:S01]  /*5eb0*/  FMUL R0, R47, R4 ;  /* 0x000000042f007220 */ /* 0x000fe20000400000 */
[--C-:B------:R-:W-:Y:S01]  /*5ec0*/  HADD2.F32 R73, -RZ, R74.reuse.H0_H0 ;  /* 0x2000004aff497230 */ /* 0x100fe20000004100 */
[----:B------:R-:W-:Y:S01]  /*5ed0*/  F2FP.F16.E5M2.UNPACK_B R4, R87 ;  /* 0x00000057ff04723e */ /* 0x000fe200020004ff */
[----:B------:R-:W-:Y:S02]  /*5ee0*/  HADD2.F32 R74, -RZ, R74.H1_H1 ;  /* 0x3000004aff4a7230 */ /* 0x000fe40000004100 */
[----:B------:R-:W-:Y:S01]  /*5ef0*/  FFMA R0, R49, R2, R0 ;  /* 0x0000000231007223 */ /* 0x000fe20000000000 */
[----:B------:R-:W-:Y:S01]  /*5f00*/  FMUL R2, R47, R5 ;  /* 0x000000052f027220 */ /* 0x000fe20000400000 */
[--C-:B------:R-:W-:Y:S01]  /*5f10*/  HADD2.F32 R75, -RZ, R3.reuse.H0_H0 ;  /* 0x20000003ff4b7230 */ /* 0x100fe20000004100 */
[----:B------:R-:W-:Y:S01]  /*5f20*/  F2FP.F16.E5M2.UNPACK_B R5, R87.H1 ;  /* 0x00000057ff05723e */ /* 0x000fe200030004ff */
[----:B------:R-:W-:Y:S02]  /*5f30*/  HADD2.F32 R76, -RZ, R3.H1_H1 ;  /* 0x30000003ff4c7230 */ /* 0x000fe40000004100 */
[----:B------:R-:W-:Y:S01]  /*5f40*/  FFMA R2, R49, R50, R2 ;  /* 0x0000003231027223 */ /* 0x000fe20000000002 */
[--C-:B------:R-:W-:Y:S02]  /*5f50*/  HADD2.F32 R50, -RZ, R4.reuse.H0_H0 ;  /* 0x20000004ff327230 */ /* 0x100fe40000004100 */
[C---:B------:R-:W-:Y:S01]  /*5f60*/  FMUL R3, R47.reuse, R6 ;  /* 0x000000062f037220 */ /* 0x040fe20000400000 */
[--C-:B------:R-:W-:Y:S02]  /*5f70*/  HADD2.F32 R77, -RZ, R5.reuse.H1_H1 ;  /* 0x30000005ff4d7230 */ /* 0x100fe40000004100 */
[C---:B------:R-:W-:Y:S01]  /*5f80*/  FMUL R6, R47.reuse, R11 ;  /* 0x0000000b2f067220 */ /* 0x040fe20000400000 */
[----:B------:R-:W-:Y:S01]  /*5f90*/  FMUL R11, R47, R16 ;  /* 0x000000102f0b7220 */ /* 0x000fe20000400000 */
[C---:B------:R-:W-:Y:S01]  /*5fa0*/  FFMA R3, R49.reuse, R51, R3 ;  /* 0x0000003331037223 */ /* 0x040fe20000000003 */
[----:B------:R-:W-:Y:S01]  /*5fb0*/  FFMA R7, R49, R52, R7 ;  /* 0x0000003431077223 */ /* 0x000fe20000000007 */
[----:B------:R-:W-:Y:S02]  /*5fc0*/  HADD2.F32 R51, -RZ, R4.H1_H1 ;  /* 0x30000004ff337230 */ /* 0x000fe40000004100 */
[C---:B------:R-:W-:Y:S01]  /*5fd0*/  FMUL R4, R47.reuse, R9 ;  /* 0x000000092f047220 */ /* 0x040fe20000400000 */
[----:B------:R-:W-:Y:S02]  /*5fe0*/  HADD2.F32 R52, -RZ, R5.H0_H0 ;  /* 0x20000005ff347230 */ /* 0x000fe40000004100 */
[----:B------:R-:W-:Y:S01]  /*5ff0*/  FMUL R16, R47, R21 ;  /* 0x000000152f107220 */ /* 0x000fe20000400000 */
[----:B------:R-:W-:Y:S01]  /*6000*/  F2FP.SATFINITE.E5M2.F32.PACK_AB_MERGE_C R78, R7, R3, RZ ;  /* 0x00000003074e723e */ /* 0x000fe200048060ff */
[C---:B------:R-:W-:Y:S01]  /*6010*/  FMUL R3, R47.reuse, R8 ;  /* 0x000000082f037220 */ /* 0x040fe20000400000 */
[C---:B------:R-:W-:Y:S01]  /*6020*/  FMUL R7, R47.reuse, R12 ;  /* 0x0000000c2f077220 */ /* 0x040fe20000400000 */
[C---:B------:R-:W-:Y:S01]  /*6030*/  FMUL R8, R47.reuse, R13 ;  /* 0x0000000d2f087220 */ /* 0x040fe20000400000 */
[----:B------:R-:W-:Y:S01]  /*6040*/  FMUL R12, R47, R17 ;  /* 0x000000112f0c7220 */ /* 0x000fe20000400000 */
[C---:B------:R-:W-:Y:S01]  /*6050*/  FFMA R3, R49.reuse, R53, R3 ;  /* 0x0000003531037223 */ /* 0x040fe20000000003 */
[----:B------:R-:W-:Y:S01]  /*6060*/  FFMA R4, R49, R54, R4 ;  /* 0x0000003631047223 */ /* 0x000fe20000000004 */
[C---:B------:R-:W-:Y:S01]  /*6070*/  FMUL R5, R47.reuse, R10 ;  /* 0x0000000a2f057220 */ /* 0x040fe20000400000 */
[C---:B------:R-:W-:Y:S01]  /*6080*/  FMUL R9, R47.reuse, R14 ;  /* 0x0000000e2f097220 */ /* 0x040fe20000400000 */
[C---:B------:R-:W-:Y:S01]  /*6090*/  FMUL R10, R47.reuse, R15 ;  /* 0x0000000f2f0a7220 */ /* 0x040fe20000400000 */
[----:B------:R-:W-:Y:S01]  /*60a0*/  FMUL R15, R47, R20 ;  /* 0x000000142f0f7220 */ /* 0x000fe20000400000 */
[C---:B------:R-:W-:Y:S01]  /*60b0*/  FFMA R5, R49.reuse, R55, R5 ;  /* 0x0000003731057223 */ /* 0x040fe20000000005 */
[C---:B------:R-:W-:Y:S01]  /*60c0*/  FFMA R6, R49.reuse, R56, R6 ;  /* 0x0000003831067223 */ /* 0x040fe20000000006 */
[C---:B------:R-:W-:Y:S01]  /*60d0*/  FFMA R7, R49.reuse, R57, R7 ;  /* 0x0000003931077223 */ /* 0x040fe20000000007 */
[C---:B------:R-:W-:Y:S01]  /*60e0*/  FFMA R8, R49.reuse, R58, R8 ;  /* 0x0000003a31087223 */ /* 0x040fe20000000008 */
[--C-:B------:R-:W-:Y:S02]  /*60f0*/  HADD2.F32 R63, -RZ, R64.reuse.H0_H0 ;  /* 0x20000040ff3f7230 */ /* 0x100fe40000004100 */
[C---:B------:R-:W-:Y:S01]  /*6100*/  FFMA R9, R49.reuse, R59, R9 ;  /* 0x0000003b31097223 */ /* 0x040fe20000000009 */
[----:B------:R-:W-:Y:S01]  /*6110*/  F2FP.SATFINITE.E5M2.F32.PACK_AB_MERGE_C R5, R6, R5, RZ ;  /* 0x000000050605723e */ /* 0x000fe200048060ff */
[C---:B------:R-:W-:Y:S01]  /*6120*/  FFMA R10, R49.reuse, R60, R10 ;  /* 0x0000003c310a7223 */ /* 0x040fe2000000000a */
[C---:B------:R-:W-:Y:S01]  /*6130*/  FFMA R11, R49.reuse, R61, R11 ;  /* 0x0000003d310b7223 */ /* 0x040fe2000000000b */
[----:B------:R-:W-:Y:S01]  /*6140*/  FFMA R12, R49, R62, R12 ;  /* 0x0000003e310c7223 */ /* 0x000fe2000000000c */
[C---:B------:R-:W-:Y:S01]  /*6150*/  FMUL R20, R47.reuse, R25 ;  /* 0x000000192f147220 */ /* 0x040fe20000400000 */
[C---:B------:R-:W-:Y:S01]  /*6160*/  FMUL R25, R47.reuse, R30 ;  /* 0x0000001e2f197220 */ /* 0x040fe20000400000 */
[C---:B------:R-:W-:Y:S01]  /*6170*/  FMUL R30, R47.reuse, R35 ;  /* 0x000000232f1e7220 */ /* 0x040fe20000400000 */
[----:B------:R-:W-:Y:S01]  /*6180*/  F2FP.SATFINITE.E5M2.F32.PACK_AB_MERGE_C R9, R10, R9, RZ ;  /* 0x000000090a09723e */ /* 0x000fe200048060ff */
[----:B------:R-:W-:Y:S02]  /*6190*/  HADD2.F32 R64, -RZ, R64.H1_H1 ;  /* 0x30000040ff407230 */ /* 0x000fe40000004100 */
[C---:B------:R-:W-:Y:S01]  /*61a0*/  FMUL R13, R47.reuse, R18 ;  /* 0x000000122f0d7220 */ /* 0x040fe20000400000 */
[C---:B------:R-:W-:Y:S01]  /*61b0*/  FMUL R14, R47.reuse, R19 ;  /* 0x000000132f0e7220 */ /* 0x040fe20000400000 */
[C---:B------:R-:W-:Y:S01]  /*61c0*/  FMUL R17, R47.reuse, R22 ;  /* 0x000000162f117220 */ /* 0x040fe20000400000 */
[----:B------:R-:W-:Y:S01]  /*61d0*/  FMUL R18, R47, R23 ;  /* 0x000000172f127220 */ /* 0x000fe20000400000 */
[C---:B------:R-:W-:Y:S01]  /*61e0*/  FFMA R13, R49.reuse, R63, R13 ;  /* 0x0000003f310d7223 */ /* 0x040fe2000000000d */
[C---:B------:R-:W-:Y:S01]  /*61f0*/  FFMA R14, R49.reuse, R64, R14 ;  /* 0x00000040310e7223 */ /* 0x040fe2000000000e */
[----:B------:R-:W-:Y:S01]  /*6200*/  FFMA R15, R49, R65, R15 ;  /* 0x00000041310f7223 */ /* 0x000fe2000000000f */
[----:B------:R-:W-:Y:S01]  /*6210*/  FMUL R19, R47, R24 ;  /* 0x000000182f137220 */ /* 0x000fe20000400000 */
[C---:B------:R-:W-:Y:S01]  /*6220*/  FFMA R16, R49.reuse, R66, R16 ;  /* 0x0000004231107223 */ /* 0x040fe20000000010 */
[----:B------:R-:W-:Y:S01]  /*6230*/  FFMA R17, R49, R67, R17 ;  /* 0x0000004331117223 */ /* 0x000fe20000000011 */
[----:B------:R-:W-:Y:S01]  /*6240*/  F2FP.SATFINITE.E5M2.F32.PACK_AB_MERGE_C R13, R14, R13, RZ ;  /* 0x0000000d0e0d723e */ /* 0x000fe200048060ff */
[C---:B------:R-:W-:Y:S01]  /*6250*/  FMUL R21, R47.reuse, R26 ;  /* 0x0000001a2f157220 */ /* 0x040fe20000400000 */
[----:B------:R-:W-:Y:S01]  /*6260*/  FMUL R22, R47, R27 ;  /* 0x0000001b2f167220 */ /* 0x000fe20000400000 */
[C---:B------:R-:W-:Y:S01]  /*6270*/  FFMA R18, R49.reuse, R68, R18 ;  /* 0x0000004431127223 */ /* 0x040fe20000000012 */
[----:B------:R-:W-:Y:S01]  /*6280*/  FFMA R19, R49, R69, R19 ;  /* 0x0000004531137223 */ /* 0x000fe20000000013 */
[----:B------:R-:W-:Y:S01]  /*6290*/  FMUL R23, R47, R28 ;  /* 0x0000001c2f177220 */ /* 0x000fe20000400000 */
[----:B------:R-:W-:Y:S01]  /*62a0*/  FFMA R20, R49, R70, R20 ;  /* 0x0000004631147223 */ /* 0x000fe20000000014 */
[----:B------:R-:W-:Y:S01]  /*62b0*/  FMUL R24, R47, R29 ;  /* 0x0000001d2f187220 */ /* 0x000fe20000400000 */
[C---:B------:R-:W-:Y:S01]  /*62c0*/  FFMA R21, R49.reuse, R71, R21 ;  /* 0x0000004731157223 */ /* 0x040fe20000000015 */
[----:B------:R-:W-:Y:S01]  /*62d0*/  FFMA R22, R49, R72, R22 ;  /* 0x0000004831167223 */ /* 0x000fe20000000016 */
[C---:B------:R-:W-:Y:S01]  /*62e0*/  FMUL R26, R47.reuse, R31 ;  /* 0x0000001f2f1a7220 */ /* 0x040fe20000400000 */
[----:B------:R-:W-:Y:S01]  /*62f0*/  FMUL R27, R47, R32 ;  /* 0x000000202f1b7220 */ /* 0x000fe20000400000 */
[----:B------:R-:W-:Y:S01]  /*6300*/  FFMA R23, R49, R73, R23 ;  /* 0x0000004931177223 */ /* 0x000fe20000000017 */
[----:B------:R-:W-:Y:S01]  /*6310*/  FMUL R28, R47, R33 ;  /* 0x000000212f1c7220 */ /* 0x000fe20000400000 */
[----:B------:R-:W-:Y:S01]  /*6320*/  FFMA R24, R49, R74, R24 ;  /* 0x0000004a31187223 */ /* 0x000fe20000000018 */
[----:B------:R-:W-:Y:S01]  /*6330*/  FMUL R29, R47, R34 ;  /* 0x000000222f1d7220 */ /* 0x000fe20000400000 */
[C---:B------:R-:W-:Y:S01]  /*6340*/  FFMA R25, R49.reuse, R75, R25 ;  /* 0x0000004b31197223 */ /* 0x040fe20000000019 */
[C---:B------:R-:W-:Y:S01]  /*6350*/  FFMA R26, R49.reuse, R76, R26 ;  /* 0x0000004c311a7223 */ /* 0x040fe2000000001a */
[C---:B------:R-:W-:Y:S01]  /*6360*/  FFMA R27, R49.reuse, R50, R27 ;  /* 0x00000032311b7223 */ /* 0x040fe2000000001b */
[C---:B------:R-:W-:Y:S01]  /*6370*/  FFMA R28, R49.reuse, R51, R28 ;  /* 0x00000033311c7223 */ /* 0x040fe2000000001c */
[----:B------:R-:W-:Y:S01]  /*6380*/  F2FP.SATFINITE.E5M2.F32.PACK_AB_MERGE_C R17, R18, R17, RZ ;  /* 0x000000111211723e */ /* 0x000fe200048060ff */
[C---:B------:R-:W-:Y:S01]  /*6390*/  FFMA R29, R49.reuse, R52, R29 ;  /* 0x00000034311d7223 */ /* 0x040fe2000000001d */
[----:B------:R-:W-:Y:S01]  /*63a0*/  F2FP.SATFINITE.E5M2.F32.PACK_AB_MERGE_C R21, R22, R21, RZ ;  /* 0x000000151615723e */ /* 0x000fe200048060ff */
[----:B------:R-:W-:Y:S01]  /*63b0*/  FFMA R30, R49, R77, R30 ;  /* 0x0000004d311e7223 */ /* 0x000fe2000000001e */
[----:B------:R-:W-:Y:S02]  /*63c0*/  F2FP.SATFINITE.E5M2.F32.PACK_AB_MERGE_C R32, R2, R0, R78 ;  /* 0x000000000220723e */ /* 0x000fe4000480604e */
[----:B------:R-:W-:Y:S02]  /*63d0*/  F2FP.SATFINITE.E5M2.F32.PACK_AB_MERGE_C R33, R4, R3, R5 ;  /* 0x000000030421723e */ /* 0x000fe40004806005 */
[----:B------:R-:W-:Y:S02]  /*63e0*/  F2FP.SATFINITE.E5M2.F32.PACK_AB_MERGE_C R34, R8, R7, R9 ;  /* 0x000000070822723e */ /* 0x000fe40004806009 */
[----:B------:R-:W-:Y:S02]  /*63f0*/  F2FP.SATFINITE.E5M2.F32.PACK_AB_MERGE_C R35, R12, R11, R13 ;  /* 0x0000000b0c23723e */ /* 0x000fe4000480600d */
[----:B------:R-:W-:Y:S02]  /*6400*/  F2FP.SATFINITE.E5M2.F32.PACK_AB_MERGE_C R16, R16, R15, R17 ;  /* 0x0000000f1010723e */ /* 0x000fe40004806011 */
[----:B------:R-:W-:Y:S01]  /*6410*/  F2FP.SATFINITE.E5M2.F32.PACK_AB_MERGE_C R17, R20, R19, R21 ;  /* 0x000000131411723e */ /* 0x000fe20004806015 */
[----:B------:R1:W-:Y:S01]  /*6420*/  STS.128 [R100+UR49+0x4200], R32 ;  /* 0x0042002064007988 */ /* 0x0003e20008000c31 */
[----:B------:R-:W-:Y:S02]  /*6430*/  F2FP.SATFINITE.E5M2.F32.PACK_AB_MERGE_C R18, R26, R25, RZ ;  /* 0x000000191a12723e */ /* 0x000fe400048060ff */
[----:B------:R-:W-:Y:S02]  /*6440*/  F2FP.SATFINITE.E5M2.F32.PACK_AB_MERGE_C R19, R30, R29, RZ ;  /* 0x0000001d1e13723e */ /* 0x000fe400048060ff */
[----:B------:R-:W-:Y:S02]  /*6450*/  F2FP.SATFINITE.E5M2.F32.PACK_AB_MERGE_C R18, R24, R23, R18 ;  /* 0x000000171812723e */ /* 0x000fe40004806012 */
[----:B------:R-:W-:Y:S02]  /*6460*/  F2FP.SATFINITE.E5M2.F32.PACK_AB_MERGE_C R19, R28, R27, R19 ;  /* 0x0000001b1c13723e */ /* 0x000fe40004806013 */
[----:B------:R-:W-:Y:S02]  /*6470*/  LEA R0, R105, UR49, 0x3 ;  /* 0x0000003169007c11 */ /* 0x000fe4000f8e18ff */
[----:B------:R-:W-:Y:S01]  /*6480*/  @P6 SHF.L.U32 R2, R104, 0x1f, RZ ;  /* 0x0000001f68026819 */ /* 0x000fe200000006ff */
[----:B------:R1:W-:Y:S01]  /*6490*/  STS.128 [R114+0x4210], R16 ;  /* 0x0042101072007388 */ /* 0x0003e20000000c00 */
[----:B------:R-:W-:Y:S01]  /*64a0*/  @!PT LDS RZ, [RZ] ;  /* 0x00000000fffff984 */ /* 0x000fe20000000800 */
[----:B------:R-:W-:Y:S01]  /*64b0*/  @!PT LDS RZ, [RZ] ;  /* 0x00000000fffff984 */ /* 0x000fe20000000800 */
[----:B------:R-:W-:Y:S01]  /*64c0*/  @!PT LDS RZ, [RZ] ;  /* 0x00000000fffff984 */ /* 0x000fe20000000800 */
[----:B------:R-:W-:Y:S01]  /*64d0*/  @!PT LDS RZ, [RZ] ;  /* 0x00000000fffff984 */ /* 0x000fe20000000800 */
[----:B------:R2:W-:Y:S07]  /*64e0*/  MEMBAR.ALL.CTA ;  /* 0x0000000000007992 */ /* 0x0005ee0000008000 */
[----:B--2---:R-:W2:Y:S02]  /*64f0*/  FENCE.VIEW.ASYNC.S ;  /* 0x00000000000073c6 */ /* 0x004ea40000000000 */
[----:B--2---:R-:W-:Y:S06]  /*6500*/  BAR.SYNC.DEFER_BLOCKING 0x1, 0x80 ;  /* 0x0042000000007b1d */ /* 0x004fec0000010000 */
[----:B------:R-:W-:Y:S05]  /*6510*/  @P0 BRA `(.L_x_98) ;  /* 0x0000000000280947 */ /* 0x000fea0003800000 */
[----:B------:R-:W-:Y:S02]  /*6520*/  UIADD3 UR4, UPT, UPT, UR49, 0x4200, URZ ;  /* 0x0000420031047890 */ /* 0x000fe4000fffe0ff */
[----:B------:R-:W-:Y:S01]  /*6530*/  UIADD3 UR6, UP0, UPT, UR52, 0x680, URZ ;  /* 0x0000068034067890 */ /* 0x000fe2000ff1e0ff */
[----:B------:R-:W-:Y:S03]  /*6540*/  UMOV UR43, UR36 ;  /* 0x00000024002b7c82 */ /* 0x000fe60008000000 */
[----:B------:R-:W-:Y:S01]  /*6550*/  MOV R109, UR4 ;  /* 0x00000004006d7c02 */ /* 0x000fe20008000f00 */
[----:B------:R-:W-:Y:S03]  /*6560*/  UIADD3.X UR7, UPT, UPT, URZ, UR53, URZ, UP0, !UPT ;  /* 0x00000035ff077290 */ /* 0x000fe600087fe4ff */
[----:B------:R-:W-:Y:S11]  /*6570*/  R2UR UR40, R109 ;  /* 0x000000006d2872ca */ /* 0x000ff600000e0000 */
[----:B------:R-:W-:Y:S02]  /*6580*/  @!UPT UIADD3 URZ, UPT, UPT, URZ, URZ, URZ ;  /* 0x000000fffffff290 */ /* 0x000fe4000fffe0ff */
[----:B------:R2:W-:Y:S01]  /*6590*/  UTMASTG.3D [UR40], [UR6] ;  /* 0x00000028060073b5 */ /* 0x0005e20008010000 */
[----:B------:R0:W-:Y:S01]  /*65a0*/  UTMACMDFLUSH ;  /* 0x00000000000079b7 */ /* 0x0001e20000000000 */
[----:B--2---:R-:W-:Y:S04]  /*65b0*/  DEPBAR.LE SB0, 0x1 ;  /* 0x000080400000791a */ /* 0x004fe80000000000 */
.L_x_98:
[----:B------:R-:W-:Y:S05]  /*65c0*/  BSYNC.RECONVERGENT B0 ;  /* 0x0000000000007941 */ /* 0x000fea0003800200 */
.L_x_97:
[----:B------:R-:W-:Y:S06]  /*65d0*/  BAR.SYNC.DEFER_BLOCKING 0x1, 0x80 ;  /* 0x0042000000007b1d */ /* 0x000fec0000010000 */
[----:B------:R-:W2:Y:S01]  /*65e0*/  @P6 SYNCS.PHASECHK.TRANS64.TRYWAIT P0, [R0+URZ+0x30], R2 ;  /* 0x00003002000065a7 */ /* 0x000ea200080011ff */
[----:B------:R-:W-:Y:S01]  /*65f0*/  BSSY B1, `(.L_x_99) ;  /* 0x0000021000017945 */ /* 0x000fe20003800000 */
[----:B--2---:R-:W-:Y:S03]  /*6600*/  @P6 SEL R115, RZ, 0x1, !P0 ;  /* 0x00000001ff736807 */ /* 0x004fe60004000000 */
[----:B------:R-:W-:Y:S05]  /*6610*/  @!P6 BRA `(.L_x_100) ;  /* 0x000000000078e947 */ /* 0x000fea0003800000 */
[----:B------:R-:W-:Y:S01]  /*6620*/  ISETP.NE.AND P1, PT, R116, RZ, PT ;  /* 0x000000ff7400720c */ /* 0x000fe20003f25270 */
[----:B------:R-:W-:Y:S01]  /*6630*/  BSSY B0, `(.L_x_101) ;  /* 0x0000009000007945 */ /* 0x000fe20003800000 */
[----:B------:R-:W-:Y:S11]  /*6640*/  ISETP.NE.AND P0, PT, R115, RZ, PT ;  /* 0x000000ff7300720c */ /* 0x000ff60003f05270 */
[----:B------:R-:W-:Y:S05]  /*6650*/  @P1 IMAD R2, R105, 0x1000, R100 ;  /* 0x0000100069021824 */ /* 0x000fea00078e0264 */
[----:B------:R-:W-:Y:S05]  /*6660*/  @P1 IADD3 R4, PT, PT, R2, UR49, RZ ;  /* 0x0000003102041c10 */ /* 0x000fea000fffe0ff */
[----:B------:R-:W-:Y:S01]  /*6670*/  @P1 IMAD.IADD R4, R4, 0x1, R117 ;  /* 0x0000000104041824 */ /* 0x000fe200078e0275 */
[----:B------:R-:W-:Y:S06]  /*6680*/  @P0 BRA `(.L_x_102) ;  /* 0x00000000000c0947 */ /* 0x000fec0003800000 */
[----:B------:R-:W-:Y:S04]  /*6690*/  SHF.L.U32 R3, R104, 0x1f, RZ ;  /* 0x0000001f68037819 */ /* 0x000fe800000006ff */
[----:B------:R-:W2:Y:S02]  /*66a0*/  SYNCS.PHASECHK.TRANS64.TRYWAIT P0, [R0+URZ+0x30], R3 ;  /* 0x00003003000075a7 */ /* 0x000ea400080011ff */
[----:B--2---:R-:W-:Y:S05]  /*66b0*/  @!P0 BRA `(.L_x_103) ;  /* 0x0000003000b48947 */ /* 0x004fea0003800000 */
.L_x_102:
[----:B------:R-:W-:Y:S05]  /*66c0*/  BSYNC B0 ;  /* 0x0000000000007941 */ /* 0x000fea0003800000 */
.L_x_101:
[----:B------:R-:W-:Y:S01]  /*66d0*/  ISETP.NE.AND P0, PT, R116, RZ, PT ;  /* 0x000000ff7400720c */ /* 0x000fe20003f05270 */
[----:B------:R-:W-:Y:S11]  /*66e0*/  VIADD R105, R105, 0x1 ;  /* 0x0000000169697836 */ /* 0x000ff60000000000 */
[----:B------:R-:W-:Y:S01]  /*66f0*/  @!UPT UIADD3 URZ, UPT, UPT, URZ, URZ, URZ ;  /* 0x000000fffffff290 */ /* 0x000fe2000fffe0ff */
[----:B------:R3:W4:Y:S04]  /*6700*/  @P0 LDS.128 R80, [R2+UR49+0x200] ;  /* 0x0002003102500984 */ /* 0x0007280008000c00 */
[----:B------:R1:W1:Y:S01]  /*6710*/  @P0 LDS.128 R84, [R4+0x210] ;  /* 0x0002100004540984 */ /* 0x0002620000000c00 */
        /* <DEDUP_REMOVED lines=8> */
[----:B---3--:R-:W-:Y:S02]  /*67a0*/  VIADD R2, R0, 0x50 ;  /* 0x0000005000027836 */ /* 0x008fe40000000000 */
[----:B--2---:R-:W-:Y:S05]  /*67b0*/  IMAD.U32 R0, RZ, RZ, UR37 ;  /* 0x00000025ff007e24 */ /* 0x004fea000f8e00ff */
[----:B------:R-:W-:Y:S04]  /*67c0*/  PRMT R0, R0, 0x654, R2 ;  /* 0x0000065400007816 */ /* 0x000fe80000000002 */
[----:B-----5:R2:W-:Y:S02]  /*67d0*/  SYNCS.ARRIVE.TRANS64.RED.A1T0 RZ, [R0+URZ], RZ ;  /* 0x000000ff00ff79a7 */ /* 0x0205e400081004ff */
[----:B--2---:R-:W-:Y:S04]  /*67e0*/  SEL R0, RZ, 0x1, P0 ;  /* 0x00000001ff007807 */ /* 0x004fe80000000000 */
[----:B-1--4-:R-:W-:Y:S02]  /*67f0*/  LOP3.LUT R104, R104, R0, RZ, 0x3c, !PT ;  /* 0x0000000068687212 */ /* 0x012fe400078e3cff */
.L_x_100:
[----:B------:R-:W-:Y:S05]  /*6800*/  BSYNC B1 ;  /* 0x0000000000017941 */ /* 0x000fea0003800000 */
.L_x_99:
[----:B------:R-:W-:Y:S05]  /*6810*/  VIADD R0, R48, 0x40 ;  /* 0x0000004030007836 */ /* 0x000fea0000000000 */
[----:B------:R-:W-:Y:S04]  /*6820*/  SHF.R.U32.HI R0, RZ, 0x15, R0 ;  /* 0x00000015ff007819 */ /* 0x000fe80000011600 */
[----:B------:R-:W-:Y:S11]  /*6830*/  LOP3.LUT P0, RZ, R0, 0x3, R101, 0x48, !PT ;  /* 0x0000000300ff7812 */ /* 0x000ff60007804865 */
[----:B------:R-:W-:Y:S02]  /*6840*/  @!UPT UIADD3 URZ, UPT, UPT, URZ, URZ, URZ ;  /* 0x000000fffffff290 */ /* 0x000fe4000fffe0ff */
[----:B------:R-:W-:Y:S05]  /*6850*/  @!P0 BRA `(.L_x_104) ;  /* 0x0000000000408947 */ /* 0x000fea0003800000 */
[----:B------:R-:W2:Y:S01]  /*6860*/  LDCU.64 UR8, c[0x4][0x78] ;  /* 0x01000f00ff0877ac */ /* 0x000ea20008000a00 */
[----:B------:R-:W-:Y:S01]  /*6870*/  MOV R3, 0x0 ;  /* 0x0000000000037802 */ /* 0x000fe20000000f00 */
[----:B------:R-:W-:Y:S02]  /*6880*/  HFMA2 R12, -RZ, RZ, 0, 5.9604644775390625e-08 ;  /* 0x00000001ff0c7431 */ /* 0x000fe400000001ff */
[----:B------:R-:W-:Y:S02]  /*6890*/  IMAD.MOV.U32 R8, RZ, RZ, 0x192 ;  /* 0x00000192ff087424 */ /* 0x000fe400078e00ff */
[----:B------:R-:W-:Y:S01]  /*68a0*/  IMAD.MOV.U32 R13, RZ, RZ, RZ ;  /* 0x000000ffff0d7224 */ /* 0x000fe200078e00ff */
[----:B------:R-:W3:Y:S01]  /*68b0*/  LDCU.64 UR6, c[0x4][0x80] ;  /* 0x01001000ff0677ac */ /* 0x000ee20008000a00 */
[----:B------:R-:W4:Y:S01]  /*68c0*/  LDC.64 R2, c[0x4][R3] ;  /* 0x0100000003027b82 */ /* 0x000f220000000a00 */
[----:B------:R-:W5:Y:S01]  /*68d0*/  LDCU.64 UR4, c[0x4][0x18] ;  /* 0x01000300ff0477ac */ /* 0x000f620008000a00 */
[----:B--2---:R-:W-:Y:S01]  /*68e0*/  MOV R5, UR9 ;  /* 0x0000000900057c02 */ /* 0x004fe20008000f00 */
[----:B------:R-:W-:Y:S01]  /*68f0*/  IMAD.U32 R4, RZ, RZ, UR8 ;  /* 0x00000008ff047e24 */ /* 0x000fe2000f8e00ff */
[----:B---3--:R-:W-:Y:S01]  /*6900*/  MOV R7, UR7 ;  /* 0x0000000700077c02 */ /* 0x008fe20008000f00 */
[----:B------:R-:W-:Y:S01]  /*6910*/  IMAD.U32 R6, RZ, RZ, UR6 ;  /* 0x00000006ff067e24 */ /* 0x000fe2000f8e00ff */
[----:B-----5:R-:W-:Y:S01]  /*6920*/  MOV R11, UR5 ;  /* 0x00000005000b7c02 */ /* 0x020fe20008000f00 */
[----:B------:R-:W-:Y:S02]  /*6930*/  IMAD.U32 R10, RZ, RZ, UR4 ;  /* 0x00000004ff0a7e24 */ /* 0x000fe4000f8e00ff */
[----:B------:R-:W-:Y:S07]  /*6940*/  LEPC R20, `(.L_x_104) ;  /* 0x000000001014794e */ /* 0x000fee0000000000 */
[----:B-1--4-:R-:W-:Y:S05]  /*6950*/  CALL.ABS.NOINC R2 ;  /* 0x0000000002007343 */ /* 0x012fea0003c00000 */
.L_x_104:
[-C--:B------:R-:W-:Y:S01]  /*6960*/  F2FP.F16.E5M2.UNPACK_B R0, R81.reuse ;  /* 0x00000051ff00723e */ /* 0x080fe200020004ff */
[----:B------:R-:W-:Y:S05]  /*6970*/  WARPSYNC.ALL ;  /* 0x0000000000007948 */ /* 0x000fea0003800000 */
[----:B------:R-:W-:Y:S01]  /*6980*/  R2UR UR4, R48 ;  /* 0x00000000300472ca */ /* 0x000fe200000e0000 */
[--C-:B------:R-:W-:Y:S01]  /*6990*/  HADD2.F32 R54, -RZ, R0.reuse.H0_H0 ;  /* 0x20000000ff367230 */ /* 0x100fe20000004100 */
[-C--:B------:R-:W-:Y:S01]  /*69a0*/  F2FP.F16.E5M2.UNPACK_B R2, R80.reuse.H1 ;  /* 0x00000050ff02723e */ /* 0x080fe200030004ff */
[----:B------:R-:W-:Y:S01]  /*69b0*/  HADD2.F32 R55, -RZ, R0.H1_H1 ;  /* 0x30000000ff377230 */ /* 0x000fe20000004100 */
[----:B------:R-:W-:Y:S01]  /*69c0*/  F2FP.F16.E5M2.UNPACK_B R0, R81.H1 ;  /* 0x00000051ff00723e */ /* 0x000fe200030004ff */
[----:B------:R-:W-:Y:S01]  /*69d0*/  BSSY.RECONVERGENT B0, `(.L_x_105) ;  /* 0x0000095000007945 */ /* 0x000fe20003800200 */
[----:B------:R-:W-:Y:S01]  /*69e0*/  F2FP.F16.E5M2.UNPACK_B R3, R80 ;  /* 0x00000050ff03723e */ /* 0x000fe200020004ff */
[----:B------:R-:W-:Y:S01]  /*69f0*/  HADD2.F32 R52, -RZ, R2.H0_H0 ;  /* 0x20000002ff347230 */ /* 0x000fe20000004100 */
[----:B------:R-:W-:Y:S01]  /*6a00*/  ISETP.NE.AND P0, PT, R110, RZ, PT ;  /* 0x000000ff6e00720c */ /* 0x000fe20003f05270 */
[--C-:B------:R-:W-:Y:S01]  /*6a10*/  HADD2.F32 R56, -RZ, R0.reuse.H0_H0 ;  /* 0x20000000ff387230 */ /* 0x100fe20000004100 */
[----:B------:R-:W-:Y:S01]  /*6a20*/  ISETP.NE.AND P6, PT, R118, RZ, PT ;  /* 0x000000ff7600720c */ /* 0x000fe20003fc5270 */
[----:B------:R-:W-:Y:S01]  /*6a30*/  HADD2.F32 R57, -RZ, R0.H1_H1 ;  /* 0x30000000ff397230 */ /* 0x000fe20000004100 */
[-C--:B------:R-:W-:Y:S01]  /*6a40*/  F2FP.F16.E5M2.UNPACK_B R0, R83.reuse ;  /* 0x00000053ff00723e */ /* 0x080fe200020004ff */
[----:B-1----:R-:W-:Y:S01]  /*6a50*/  LDTM.16dp32bit_t0_t15.x32 R4, tmem[UR4+0x40] ;  /* 0x00004004000479ee */ /* 0x002fe20008a80000 */
[----:B------:R-:W1:Y:S01]  /*6a60*/  LDTM.16dp32bit_t16_t31.x32 R4, tmem[UR4+0x60] ;  /* 0x00006004000479ee */ /* 0x000e620008aa0000 */
[----:B------:R-:W-:Y:S01]  /*6a70*/  HADD2.F32 R53, -RZ, R2.H1_H1 ;  /* 0x30000002ff357230 */ /* 0x000fe20000004100 */
[----:B------:R-:W-:Y:S01]  /*6a80*/  F2FP.F16.E5M2.UNPACK_B R2, R82.H1 ;  /* 0x00000052ff02723e */ /* 0x000fe200030004ff */
[--C-:B------:R-:W-:Y:S02]  /*6a90*/  HADD2.F32 R50, -RZ, R3.reuse.H0_H0 ;  /* 0x20000003ff327230 */ /* 0x100fe40000004100 */
[--C-:B------:R-:W-:Y:S02]  /*6aa0*/  HADD2.F32 R62, -RZ, R0.reuse.H0_H0 ;  /* 0x20000000ff3e7230 */ /* 0x100fe40000004100 */
[----:B------:R-:W-:Y:S01]  /*6ab0*/  HADD2.F32 R63, -RZ, R0.H1_H1 ;  /* 0x30000000ff3f7230 */ /* 0x000fe20000004100 */
[----:B------:R-:W-:Y:S01]  /*6ac0*/  F2FP.F16.E5M2.UNPACK_B R0, R84.H1 ;  /* 0x00000054ff00723e */ /* 0x000fe200030004ff */
[--C-:B------:R-:W-:Y:S02]  /*6ad0*/  HADD2.F32 R60, -RZ, R2.reuse.H0_H0 ;  /* 0x20000002ff3c7230 */ /* 0x100fe40000004100 */
[----:B------:R-:W-:Y:S01]  /*6ae0*/  HADD2.F32 R61, -RZ, R2.H1_H1 ;  /* 0x30000002ff3d7230 */ /* 0x000fe20000004100 */
[----:B------:R-:W-:Y:S01]  /*6af0*/  F2FP.F16.E5M2.UNPACK_B R2, R83.H1 ;  /* 0x00000053ff02723e */ /* 0x000fe200030004ff */
[----:B------:R-:W-:Y:S01]  /*6b00*/  HADD2.F32 R51, -RZ, R3.H1_H1 ;  /* 0x30000003ff337230 */ /* 0x000fe20000004100 */
[----:B------:R-:W-:Y:S01]  /*6b10*/  F2FP.F16.E5M2.UNPACK_B R3, R82 ;  /* 0x00000052ff03723e */ /* 0x000fe200020004ff */
[--C-:B------:R-:W-:Y:S02]  /*6b20*/  HADD2.F32 R68, -RZ, R0.reuse.H0_H0 ;  /* 0x20000000ff447230 */ /* 0x100fe40000004100 */
[----:B------:R-:W-:Y:S01]  /*6b30*/  HADD2.F32 R69, -RZ, R0.H1_H1 ;  /* 0x30000000ff457230 */ /* 0x000fe20000004100 */
[-C--:B------:R-:W-:Y:S01]  /*6b40*/  F2FP.F16.E5M2.UNPACK_B R0, R85.reuse.H1 ;  /* 0x00000055ff00723e */ /* 0x080fe200030004ff */
[--C-:B------:R-:W-:Y:S02]  /*6b50*/  HADD2.F32 R64, -RZ, R2.reuse.H0_H0 ;  /* 0x20000002ff407230 */ /* 0x100fe40000004100 */
[----:B------:R-:W-:Y:S01]  /*6b60*/  HADD2.F32 R65, -RZ, R2.H1_H1 ;  /* 0x30000002ff417230 */ /* 0x000fe20000004100 */
[----:B------:R-:W-:Y:S01]  /*6b70*/  F2FP.F16.E5M2.UNPACK_B R2, R85 ;  /* 0x00000055ff02723e */ /* 0x000fe200020004ff */
[--C-:B------:R-:W-:Y:S02]  /*6b80*/  HADD2.F32 R58, -RZ, R3.reuse.H0_H0 ;  /* 0x20000003ff3a7230 */ /* 0x100fe40000004100 */
[C---:B-1----:R-:W-:Y:S01]  /*6b90*/  FMUL R7, R47.reuse, R7 ;  /* 0x000000072f077220 */ /* 0x042fe20000400000 */
[----:B------:R-:W-:Y:S01]  /*6ba0*/  HADD2.F32 R59, -RZ, R3.H1_H1 ;  /* 0x30000003ff3b7230 */ /* 0x000fe20000004100 */
[----:B------:R-:W-:Y:S01]  /*6bb0*/  F2FP.F16.E5M2.UNPACK_B R3, R84 ;  /* 0x00000054ff03723e */ /* 0x000fe200020004ff */
[--C-:B------:R-:W-:Y:S02]  /*6bc0*/  HADD2.F32 R72, -RZ, R0.reuse.H0_H0 ;  /* 0x20000000ff487230 */ /* 0x100fe40000004100 */
[C---:B------:R-:W-:Y:S01]  /*6bd0*/  FMUL R11, R47.reuse, R11 ;  /* 0x0000000b2f0b7220 */ /* 0x040fe20000400000 */
[----:B------:R-:W-:Y:S01]  /*6be0*/  HADD2.F32 R73, -RZ, R0.H1_H1 ;  /* 0x30000000ff497230 */ /* 0x000fe20000004100 */
[----:B------:R-:W-:Y:S01]  /*6bf0*/  F2FP.F16.E5M2.UNPACK_B R0, R87 ;  /* 0x00000057ff00723e */ /* 0x000fe200020004ff */
[--C-:B------:R-:W-:Y:S02]  /*6c00*/  HADD2.F32 R70, -RZ, R2.reuse.H0_H0 ;  /* 0x20000002ff467230 */ /* 0x100fe40000004100 */
[C---:B------:R-:W-:Y:S01]  /*6c10*/  FMUL R15, R47.reuse, R15 ;  /* 0x0000000f2f0f7220 */ /* 0x040fe20000400000 */
[----:B------:R-:W-:Y:S01]  /*6c20*/  HADD2.F32 R71, -RZ, R2.H1_H1 ;  /* 0x30000002ff477230 */ /* 0x000fe20000004100 */
[-C--:B------:R-:W-:Y:S01]  /*6c30*/  F2FP.F16.E5M2.UNPACK_B R2, R86.reuse.H1 ;  /* 0x00000056ff02723e */ /* 0x080fe200030004ff */
[--C-:B------:R-:W-:Y:S02]  /*6c40*/  HADD2.F32 R66, -RZ, R3.reuse.H0_H0 ;  /* 0x20000003ff427230 */ /* 0x100fe40000004100 */
[----:B------:R-:W-:Y:S01]  /*6c50*/  HADD2.F32 R67, -RZ, R3.H1_H1 ;  /* 0x30000003ff437230 */ /* 0x000fe20000004100 */
[----:B------:R-:W-:Y:S01]  /*6c60*/  F2FP.F16.E5M2.UNPACK_B R3, R86 ;  /* 0x00000056ff03723e */ /* 0x000fe200020004ff */
[--C-:B------:R-:W-:Y:S02]  /*6c70*/  HADD2.F32 R78, -RZ, R0.reuse.H0_H0 ;  /* 0x20000000ff4e7230 */ /* 0x100fe40000004100 */
[----:B------:R-:W-:Y:S02]  /*6c80*/  HADD2.F32 R79, -RZ, R0.H1_H1 ;  /* 0x30000000ff4f7230 */ /* 0x000fe40000004100 */
[C---:B------:R-:W-:Y:S01]  /*6c90*/  FMUL R0, R47.reuse, R4 ;  /* 0x000000042f007220 */ /* 0x040fe20000400000 */
[--C-:B------:R-:W-:Y:S02]  /*6ca0*/  HADD2.F32 R76, -RZ, R2.reuse.H0_H0 ;  /* 0x20000002ff4c7230 */ /* 0x100fe40000004100 */
[----:B------:R-:W-:Y:S01]  /*6cb0*/  FMUL R4, R47, R8 ;  /* 0x000000082f047220 */ /* 0x000fe20000400000 */
[----:B------:R-:W-:Y:S02]  /*6cc0*/  HADD2.F32 R77, -RZ, R2.H1_H1 ;  /* 0x30000002ff4d7230 */ /* 0x000fe40000004100 */
[----:B------:R-:W-:Y:S01]  /*6cd0*/  FFMA R0, R49, R50, R0 ;  /* 0x0000003231007223 */ /* 0x000fe20000000000 */
[--C-:B------:R-:W-:Y:S02]  /*6ce0*/  HADD2.F32 R74, -RZ, R3.reuse.H0_H0 ;  /* 0x20000003ff4a7230 */ /* 0x100fe40000004100 */
[C---:B------:R-:W-:Y:S01]  /*6cf0*/  FMUL R2, R47.reuse, R5 ;  /* 0x000000052f027220 */ /* 0x040fe20000400000 */
[----:B------:R-:W-:Y:S02]  /*6d00*/  HADD2.F32 R75, -RZ, R3.H1_H1 ;  /* 0x30000003ff4b7230 */ /* 0x000fe40000004100 */
[C---:B------:R-:W-:Y:S01]  /*6d10*/  FMUL R5, R47.reuse, R9 ;  /* 0x000000092f057220 */ /* 0x040fe20000400000 */
[----:B------:R-:W-:Y:S01]  /*6d20*/  FMUL R8, R47, R12 ;  /* 0x0000000c2f087220 */ /* 0x000fe20000400000 */
[----:B------:R-:W-:Y:S01]  /*6d30*/  FFMA R2, R49, R51, R2 ;  /* 0x0000003331027223 */ /* 0x000fe20000000002 */
[C---:B------:R-:W-:Y:S01]  /*6d40*/  FMUL R9, R47.reuse, R13 ;  /* 0x0000000d2f097220 */ /* 0x040fe20000400000 */
[C---:B------:R-:W-:Y:S01]  /*6d50*/  FMUL R12, R47.reuse, R21 ;  /* 0x000000152f0c7220 */ /* 0x040fe20000400000 */
[C---:B------:R-:W-:Y:S01]  /*6d60*/  FMUL R21, R47.reuse, R30 ;  /* 0x0000001e2f157220 */ /* 0x040fe20000400000 */
[C---:B------:R-:W-:Y:S01]  /*6d70*/  FMUL R13, R47.reuse, R22 ;  /* 0x000000162f0d7220 */ /* 0x040fe20000400000 */
[C---:B------:R-:W-:Y:S01]  /*6d80*/  FMUL R22, R47.reuse, R31 ;  /* 0x0000001f2f167220 */ /* 0x040fe20000400000 */
        /* <DEDUP_REMOVED lines=8> */
[C---:B------:R-:W-:Y:S01]  /*6e10*/  FFMA R6, R49.reuse, R56, R6 ;  /* 0x0000003831067223 */ /* 0x040fe20000000006 */
[C---:B------:R-:W-:Y:S01]  /*6e20*/  FFMA R11, R49.reuse, R57, R11 ;  /* 0x00000039310b7223 */ /* 0x040fe2000000000b */
[C---:B------:R-:W-:Y:S01]  /*6e30*/  FFMA R8, R49.reuse, R58, R8 ;  /* 0x0000003a31087223 */ /* 0x040fe20000000008 */
[----:B------:R-:W-:Y:S01]  /*6e40*/  FFMA R9, R49, R59, R9 ;  /* 0x0000003b31097223 */ /* 0x000fe20000000009 */
[----:B------:R-:W-:Y:S01]  /*6e50*/  F2FP.SATFINITE.E5M2.F32.PACK_AB_MERGE_C R52, R7, R3, RZ ;  /* 0x000000030734723e */ /* 0x000fe200048060ff */
[----:B------:R-:W-:Y:S01]  /*6e60*/  FFMA R10, R49, R60, R10 ;  /* 0x0000003c310a7223 */ /* 0x000fe2000000000a */
[----:B------:R-:W-:Y:S01]  /*6e70*/  F2FP.SATFINITE.E5M2.F32.PACK_AB_MERGE_C R53, R11, R6, RZ ;  /* 0x000000060b35723e */ /* 0x000fe200048060ff */
[----:B------:R-:W-:Y:S01]  /*6e80*/  FFMA R15, R49, R61, R15 ;  /* 0x0000003d310f7223 */ /* 0x000fe2000000000f */
[C---:B------:R-:W-:Y:S01]  /*6e90*/  FMUL R3, R47.reuse, R16 ;  /* 0x000000102f037220 */ /* 0x040fe20000400000 */
[C---:B------:R-:W-:Y:S01]  /*6ea0*/  FMUL R6, R47.reuse, R17 ;  /* 0x000000112f067220 */ /* 0x040fe20000400000 */
[----:B------:R-:W-:Y:S01]  /*6eb0*/  F2FP.F16.E5M2.UNPACK_B R51, R87.H1 ;  /* 0x00000057ff33723e */ /* 0x000fe200030004ff */
[----:B------:R-:W-:Y:S01]  /*6ec0*/  FMUL R11, R47, R20 ;  /* 0x000000142f0b7220 */ /* 0x000fe20000400000 */
[----:B------:R-:W-:Y:S01]  /*6ed0*/  F2FP.SATFINITE.E5M2.F32.PACK_AB_MERGE_C R54, R15, R10, RZ ;  /* 0x0000000a0f36723e */ /* 0x000fe200048060ff */
[C---:B------:R-:W-:Y:S01]  /*6ee0*/  FFMA R3, R49.reuse, R62, R3 ;  /* 0x0000003e31037223 */ /* 0x040fe20000000003 */
[----:B------:R-:W-:Y:S01]  /*6ef0*/  FFMA R6, R49, R63, R6 ;  /* 0x0000003f31067223 */ /* 0x000fe20000000006 */
[----:B------:R-:W-:Y:S01]  /*6f00*/  FMUL R20, R47, R29 ;  /* 0x0000001d2f147220 */ /* 0x000fe20000400000 */
[----:B------:R-:W-:Y:S01]  /*6f10*/  F2FP.SATFINITE.E5M2.F32.PACK_AB_MERGE_C R29, R5, R4, R53 ;  /* 0x00000004051d723e */ /* 0x000fe20004806035 */
[----:B------:R-:W-:Y:S01]  /*6f20*/  FMUL R10, R47, R19 ;  /* 0x000000132f0a7220 */ /* 0x000fe20000400000 */
[----:B------:R-:W-:Y:S01]  /*6f30*/  F2FP.SATFINITE.E5M2.F32.PACK_AB_MERGE_C R30, R9, R8, R54 ;  /* 0x00000008091e723e */ /* 0x000fe20004806036 */
        /* <DEDUP_REMOVED lines=10> */
[----:B------:R-:W-:Y:S01]  /*6fe0*/  FFMA R14, R49, R69, R14 ;  /* 0x00000045310e7223 */ /* 0x000fe2000000000e */
[----:B------:R-:W-:Y:S01]  /*6ff0*/  FMUL R18, R47, R27 ;  /* 0x0000001b2f127220 */ /* 0x000fe20000400000 */
[C---:B------:R-:W-:Y:S01]  /*7000*/  FFMA R15, R49.reuse, R70, R15 ;  /* 0x00000046310f7223 */ /* 0x040fe2000000000f */
[C---:B------:R-:W-:Y:S01]  /*7010*/  FFMA R16, R49.reuse, R71, R16 ;  /* 0x0000004731107223 */ /* 0x040fe20000000010 */
[C---:B------:R-:W-:Y:S01]  /*7020*/  FFMA R17, R49.reuse, R72, R17 ;  /* 0x0000004831117223 */ /* 0x040fe20000000011 */
[C---:B------:R-:W-:Y:S01]  /*7030*/  FFMA R18, R49.reuse, R73, R18 ;  /* 0x0000004931127223 */ /* 0x040fe20000000012 */
[----:B------:R-:W-:Y:S01]  /*7040*/  FFMA R19, R49, R74, R19 ;  /* 0x0000004a31137223 */ /* 0x000fe20000000013 */
[----:B------:R-:W-:Y:S01]  /*7050*/  FMUL R23, R47, R32 ;  /* 0x000000202f177220 */ /* 0x000fe20000400000 */
[----:B------:R-:W-:Y:S01]  /*7060*/  FFMA R20, R49, R75, R20 ;  /* 0x0000004b31147223 */ /* 0x000fe20000000014 */
[----:B------:R-:W-:Y:S01]  /*7070*/  FMUL R24, R47, R33 ;  /* 0x000000212f187220 */ /* 0x000fe20000400000 */
[--C-:B------:R-:W-:Y:S02]  /*7080*/  HADD2.F32 R50, -RZ, R51.reuse.H0_H0 ;  /* 0x20000033ff327230 */ /* 0x100fe40000004100 */
[----:B------:R-:W-:Y:S01]  /*7090*/  FFMA R21, R49, R76, R21 ;  /* 0x0000004c31157223 */ /* 0x000fe20000000015 */
[----:B------:R-:W-:Y:S02]  /*70a0*/  HADD2.F32 R51, -RZ, R51.H1_H1 ;  /* 0x30000033ff337230 */ /* 0x000fe40000004100 */
[----:B------:R-:W-:Y:S01]  /*70b0*/  FMUL R25, R47, R34 ;  /* 0x000000222f197220 */ /* 0x000fe20000400000 */
[----:B------:R-:W-:Y:S01]  /*70c0*/  FFMA R22, R49, R77, R22 ;  /* 0x0000004d31167223 */ /* 0x000fe20000000016 */
[----:B------:R-:W-:Y:S01]  /*70d0*/  FMUL R26, R47, R35 ;  /* 0x000000232f1a7220 */ /* 0x000fe20000400000 */
[----:B------:R-:W-:Y:S01]  /*70e0*/  F2FP.SATFINITE.E5M2.F32.PACK_AB_MERGE_C R7, R10, R7, RZ ;  /* 0x000000070a07723e */ /* 0x000fe200048060ff */
[C---:B------:R-:W-:Y:S01]  /*70f0*/  FFMA R23, R49.reuse, R78, R23 ;  /* 0x0000004e31177223 */ /* 0x040fe20000000017 */
[C---:B------:R-:W-:Y:S01]  /*7100*/  FFMA R24, R49.reuse, R79, R24 ;  /* 0x0000004f31187223 */ /* 0x040fe20000000018 */
[C---:B------:R-:W-:Y:S01]  /*7110*/  FFMA R25, R49.reuse, R50, R25 ;  /* 0x0000003231197223 */ /* 0x040fe20000000019 */
[----:B------:R-:W-:Y:S01]  /*7120*/  FFMA R26, R49, R51, R26 ;  /* 0x00000033311a7223 */ /* 0x000fe2000000001a */
[----:B------:R-:W-:Y:S02]  /*7130*/  F2FP.SATFINITE.E5M2.F32.PACK_AB_MERGE_C R28, R2, R0, R52 ;  /* 0x00000000021c723e */ /* 0x000fe40004806034 */
[----:B------:R-:W-:Y:S02]  /*7140*/  F2FP.SATFINITE.E5M2.F32.PACK_AB_MERGE_C R31, R6, R3, R7 ;  /* 0x00000003061f723e */ /* 0x000fe40004806007 */
[----:B------:R-:W-:Y:S02]  /*7150*/  F2FP.SATFINITE.E5M2.F32.PACK_AB_MERGE_C R13, R14, R13, RZ ;  /* 0x0000000d0e0d723e */ /* 0x000fe400048060ff */
[----:B------:R-:W-:Y:S01]  /*7160*/  F2FP.SATFINITE.E5M2.F32.PACK_AB_MERGE_C R17, R18, R17, RZ ;  /* 0x000000111211723e */ /* 0x000fe200048060ff */
[----:B------:R1:W-:Y:S01]  /*7170*/  STS.128 [R100+UR49+0x5200], R28 ;  /* 0x0052001c64007988 */ /* 0x0003e20008000c31 */
[----:B------:R-:W-:Y:S02]  /*7180*/  F2FP.SATFINITE.E5M2.F32.PACK_AB_MERGE_C R14, R22, R21, RZ ;  /* 0x00000015160e723e */ /* 0x000fe400048060ff */
[----:B------:R-:W-:Y:S02]  /*7190*/  F2FP.SATFINITE.E5M2.F32.PACK_AB_MERGE_C R25, R26, R25, RZ ;  /* 0x000000191a19723e */ /* 0x000fe400048060ff */
[----:B------:R-:W-:Y:S02]  /*71a0*/  F2FP.SATFINITE.E5M2.F32.PACK_AB_MERGE_C R12, R12, R11, R13 ;  /* 0x0000000b0c0c723e */ /* 0x000fe4000480600d */
[----:B------:R-:W-:Y:S02]  /*71b0*/  F2FP.SATFINITE.E5M2.F32.PACK_AB_MERGE_C R13, R16, R15, R17 ;  /* 0x0000000f100d723e */ /* 0x000fe40004806011 */
        /* <DEDUP_REMOVED lines=13> */
[----:B------:R-:W-:Y:S02]  /*7290*/  UIADD3 UR8, UP0, UPT, UR52, 0x680, URZ ;  /* 0x0000068034087890 */ /* 0x000fe4000ff1e0ff */
[----:B------:R-:W-:Y:S02]  /*72a0*/  UIADD3 UR5, UPT, UPT, UR41, 0x40, URZ ;  /* 0x0000004029057890 */ /* 0x000fe4000fffe0ff */
[----:B------:R-:W-:Y:S02]  /*72b0*/  UIADD3 UR4, UPT, UPT, UR49, 0x5200, URZ ;  /* 0x0000520031047890 */ /* 0x000fe4000fffe0ff */
[----:B------:R-:W-:Y:S01]  /*72c0*/  UIADD3.X UR9, UPT, UPT, URZ, UR53, URZ, UP0, !UPT ;  /* 0x00000035ff097290 */ /* 0x000fe200087fe4ff */
[----:B------:R-:W-:Y:S01]  /*72d0*/  UMOV UR6, UR42 ;  /* 0x0000002a00067c82 */ /* 0x000fe20008000000 */
[----:B------:R-:W-:Y:S07]  /*72e0*/  UMOV UR7, UR36 ;  /* 0x0000002400077c82 */ /* 0x000fee0008000000 */
[----:B------:R2:W-:Y:S01]  /*72f0*/  UTMASTG.3D [UR4], [UR8] ;  /* 0x00000004080073b5 */ /* 0x0005e20008010000 */
[----:B------:R0:W-:Y:S01]  /*7300*/  UTMACMDFLUSH ;  /* 0x00000000000079b7 */ /* 0x0001e20000000000 */
[----:B--2---:R-:W-:Y:S04]  /*7310*/  DEPBAR.LE SB0, 0x1 ;  /* 0x000080400000791a */ /* 0x004fe80000000000 */
.L_x_106:
[----:B------:R-:W-:Y:S05]  /*7320*/  BSYNC.RECONVERGENT B0 ;  /* 0x0000000000007941 */ /* 0x000fea0003800200 */
.L_x_105:
        /* <DEDUP_REMOVED lines=15> */
.L_x_110:
[----:B------:R-:W-:Y:S05]  /*7420*/  BSYNC B0 ;  /* 0x0000000000007941 */ /* 0x000fea0003800000 */
.L_x_109:
[----:B------:R-:W-:Y:S01]  /*7430*/  ISETP.NE.AND P0, PT, R116, RZ, PT ;  /* 0x000000ff7400720c */ /* 0x000fe20003f05270 */
[----:B------:R-:W-:Y:S11]  /*7440*/  VIADD R105, R105, 0x1 ;  /* 0x0000000169697836 */ /* 0x000ff60000000000 */
[----:B------:R-:W-:Y:S01]  /*7450*/  @!UPT UIADD3 URZ, UPT, UPT, URZ, URZ, URZ ;  /* 0x000000fffffff290 */ /* 0x000fe2000fffe0ff */
[----:B------:R3:W4:Y:S04]  /*7460*/  @P0 LDS.128 R84, [R2+0x210] ;  /* 0x0002100002540984 */ /* 0x0007280000000c00 */
[----:B------:R1:W1:Y:S01]  /*7470*/  @P0 LDS.128 R80, [R3+UR49+0x200] ;  /* 0x0002003103500984 */ /* 0x0002620008000c00 */
        /* <DEDUP_REMOVED lines=14> */
.L_x_108:
[----:B------:R-:W-:Y:S05]  /*7560*/  BSYNC B1 ;  /* 0x0000000000017941 */ /* 0x000fea0003800000 */
.L_x_107:
[----:B------:R-:W-:Y:S05]  /*7570*/  VIADD R0, R48, 0x80 ;  /* 0x0000008030007836 */ /* 0x000fea0000000000 */
[----:B------:R-:W-:Y:S04]  /*7580*/  SHF.R.U32.HI R0, RZ, 0x15, R0 ;  /* 0x00000015ff007819 */ /* 0x000fe80000011600 */
[----:B------:R-:W-:Y:S11]  /*7590*/  LOP3.LUT P0, RZ, R0, 0x3, R101, 0x48, !PT ;  /* 0x0000000300ff7812 */ /* 0x000ff60007804865 */
[----:B------:R-:W-:Y:S02]  /*75a0*/  @!UPT UIADD3 URZ, UPT, UPT, URZ, URZ, URZ ;  /* 0x000000fffffff290 */ /* 0x000fe4000fffe0ff */
[----:B------:R-:W-:Y:S05]  /*75b0*/  @!P0 BRA `(.L_x_112) ;  /* 0x0000000000408947 */ /* 0x000fea0003800000 */
[----:B------:R-:W2:Y:S01]  /*75c0*/  LDCU.64 UR8, c[0x4][0x78] ;  /* 0x01000f00ff0877ac */ /* 0x000ea20008000a00 */
[----:B------:R-:W-:Y:S01]  /*75d0*/  MOV R3, 0x0 ;  /* 0x0000000000037802 */ /* 0x000fe20000000f00 */
[----:B-1----:R-:W-:Y:S02]  /*75e0*/  HFMA2 R12, -RZ, RZ, 0, 5.9604644775390625e-08 ;  /* 0x00000001ff0c7431 */ /* 0x002fe400000001ff */
[----:B------:R-:W-:Y:S02]  /*75f0*/  IMAD.MOV.U32 R8, RZ, RZ, 0x192 ;  /* 0x00000192ff087424 */ /* 0x000fe400078e00ff */
[----:B------:R-:W-:Y:S01]  /*7600*/  IMAD.MOV.U32 R13, RZ, RZ, RZ ;  /* 0x000000ffff0d7224 */ /* 0x000fe200078e00ff */
[----:B------:R-:W1:Y:S01]  /*7610*/  LDCU.64 UR6, c[0x4][0x80] ;  /* 0x01001000ff0677ac */ /* 0x000e620008000a00 */
[----:B------:R-:W3:Y:S01]  /*7620*/  LDC.64 R2, c[0x4][R3] ;  /* 0x0100000003027b82 */ /* 0x000ee20000000a00 */
[----:B------:R-:W4:Y:S01]  /*7630*/  LDCU.64 UR4, c[0x4][0x18] ;  /* 0x01000300ff0477ac */ /* 0x000f220008000a00 */
[----:B--2---:R-:W-:Y:S01]  /*7640*/  MOV R5, UR9 ;  /* 0x0000000900057c02 */ /* 0x004fe20008000f00 */
[----:B------:R-:W-:Y:S01]  /*7650*/  IMAD.U32 R4, RZ, RZ, UR8 ;  /* 0x00000008ff047e24 */ /* 0x000fe2000f8e00ff */
[----:B-1----:R-:W-:Y:S01]  /*7660*/  MOV R7, UR7 ;  /* 0x0000000700077c02 */ /* 0x002fe20008000f00 */
[----:B------:R-:W-:Y:S01]  /*7670*/  IMAD.U32 R6, RZ, RZ, UR6 ;  /* 0x00000006ff067e24 */ /* 0x000fe2000f8e00ff */
[----:B----4-:R-:W-:Y:S01]  /*7680*/  MOV R11, UR5 ;  /* 0x00000005000b7c02 */ /* 0x010fe20008000f00 */
[----:B------:R-:W-:Y:S02]  /*7690*/  IMAD.U32 R10, RZ, RZ, UR4 ;  /* 0x00000004ff0a7e24 */ /* 0x000fe4000f8e00ff */
[----:B------:R-:W-:Y:S07]  /*76a0*/  LEPC R20, `(.L_x_112) ;  /* 0x000000001014794e */ /* 0x000fee0000000000 */
[----:B---3--:R-:W-:Y:S05]  /*76b0*/  CALL.ABS.NOINC R2 ;  /* 0x0000000002007343 */ /* 0x008fea0003c00000 */
.L_x_112:
        /* <DEDUP_REMOVED lines=148> */
[----:B------:R-:W-:Y:S02]  /*8000*/  UIADD3 UR8, UP0, UPT, UR52, 0x680, URZ ;  /* 0x0000068034087890 */ /* 0x000fe4000ff1e0ff */
[----:B------:R-:W-:Y:S02]  /*8010*/  UIADD3 UR5, UPT, UPT, UR41, 0x80, URZ ;  /* 0x0000008029057890 */ /* 0x000fe4000fffe0ff */
[----:B------:R-:W-:Y:S01]  /*8020*/  MOV R109, UR10 ;  /* 0x0000000a006d7c02 */ /* 0x000fe20008000f00 */
[----:B------:R-:W-:Y:S01]  /*8030*/  UIADD3.X UR9, UPT, UPT, URZ, UR53, URZ, UP0, !UPT ;  /* 0x00000035ff097290 */ /* 0x000fe200087fe4ff */
[----:B------:R-:W-:Y:S02]  /*8040*/  UMOV UR6, UR42 ;  /* 0x0000002a00067c82 */ /* 0x000fe40008000000 */
[----:B------:R-:W-:Y:S01]  /*8050*/  R2UR UR4, R109 ;  /* 0x000000006d0472ca */ /* 0x000fe200000e0000 */
[----:B------:R-:W-:Y:S11]  /*8060*/  UMOV UR7, UR36 ;  /* 0x0000002400077c82 */ /* 0x000ff60008000000 */
[----:B------:R-:W-:Y:S01]  /*8070*/  @!UPT UIADD3 URZ, UPT, UPT, URZ, URZ, URZ ;  /* 0x000000fffffff290 */ /* 0x000fe2000fffe0ff */
[----:B------:R2:W-:Y:S01]  /*8080*/  UTMASTG.3D [UR4], [UR8] ;  /* 0x00000004080073b5 */ /* 0x0005e20008010000 */
[----:B------:R0:W-:Y:S01]  /*8090*/  UTMACMDFLUSH ;  /* 0x00000000000079b7 */ /* 0x0001e20000000000 */
[----:B--2---:R-:W-:Y:S04]  /*80a0*/  DEPBAR.LE SB0, 0x1 ;  /* 0x000080400000791a */ /* 0x004fe80000000000 */
.L_x_114:
[----:B------:R-:W-:Y:S05]  /*80b0*/  BSYNC.RECONVERGENT B0 ;  /* 0x0000000000007941 */ /* 0x000fea0003800200 */
.L_x_113:
        /* <DEDUP_REMOVED lines=15> */
.L_x_118:
[----:B------:R-:W-:Y:S05]  /*81b0*/  BSYNC B0 ;  /* 0x0000000000007941 */ /* 0x000fea0003800000 */
.L_x_117:
        /* <DEDUP_REMOVED lines=19> */
.L_x_116:
[----:B------:R-:W-:Y:S05]  /*82f0*/  BSYNC B1 ;  /* 0x0000000000017941 */ /* 0x000fea0003800000 */
.L_x_115:
        /* <DEDUP_REMOVED lines=21> */
.L_x_120:
[----:B------:R-:W-:Y:S01]  /*8450*/  ISETP.NE.AND P0, PT, R110, RZ, PT ;  /* 0x000000ff6e00720c */ /* 0x000fe20003f05270 */
[----:B------:R-:W-:Y:S05]  /*8460*/  WARPSYNC.ALL ;  /* 0x0000000000007948 */ /* 0x000fea0003800000 */
[----:B------:R-:W-:Y:S01]  /*8470*/  R2UR UR4, R48 ;  /* 0x00000000300472ca */ /* 0x000fe200000e0000 */
[----:B------:R-:W-:Y:S01]  /*8480*/  BSSY.RECONVERGENT B0, `(.L_x_121) ;  /* 0x000009c000007945 */ /* 0x000fe20003800200 */
[-C--:B------:R-:W-:Y:S02]  /*8490*/  F2FP.F16.E5M2.UNPACK_B R2, R80.reuse ;  /* 0x00000050ff02723e */ /* 0x080fe400020004ff */
[----:B------:R-:W-:Y:S02]  /*84a0*/  F2FP.F16.E5M2.UNPACK_B R80, R80.H1 ;  /* 0x00000050ff50723e */ /* 0x000fe400030004ff */
[-C--:B------:R-:W-:Y:S01]  /*84b0*/  F2FP.F16.E5M2.UNPACK_B R51, R81.reuse ;  /* 0x00000051ff33723e */ /* 0x080fe200020004ff */
[--C-:B------:R-:W-:Y:S01]  /*84c0*/  HADD2.F32 R0, -RZ, R2.reuse.H0_H0 ;  /* 0x20000002ff007230 */ /* 0x100fe20000004100 */
[----:B------:R-:W-:Y:S01]  /*84d0*/  F2FP.F16.E5M2.UNPACK_B R81, R81.H1 ;  /* 0x00000051ff51723e */ /* 0x000fe200030004ff */
[----:B------:R-:W-:Y:S01]  /*84e0*/  HADD2.F32 R2, -RZ, R2.H1_H1 ;  /* 0x30000002ff027230 */ /* 0x000fe20000004100 */
[-C--:B------:R-:W-:Y:S01]  /*84f0*/  F2FP.F16.E5M2.UNPACK_B R55, R82.reuse ;  /* 0x00000052ff37723e */ /* 0x080fe200020004ff */
[--C-:B------:R-:W-:Y:S01]  /*8500*/  HADD2.F32 R3, -RZ, R80.reuse.H0_H0 ;  /* 0x20000050ff037230 */ /* 0x100fe20000004100 */
[----:B------:R-:W-:Y:S01]  /*8510*/  F2FP.F16.E5M2.UNPACK_B R82, R82.H1 ;  /* 0x00000052ff52723e */ /* 0x000fe200030004ff */
[----:B-1----:R-:W-:Y:S01]  /*8520*/  LDTM.16dp32bit_t0_t15.x32 R4, tmem[UR4+0xc0] ;  /* 0x0000c004000479ee */ /* 0x002fe20008a80000 */
[----:B------:R-:W1:Y:S01]  /*8530*/  LDTM.16dp32bit_t16_t31.x32 R4, tmem[UR4+0xe0] ;  /* 0x0000e004000479ee */ /* 0x000e620008aa0000 */
[----:B------:R-:W-:Y:S01]  /*8540*/  NOP ;  /* 0x0000000000007918 */ /* 0x000fe20000000000 */
[--C-:B------:R-:W-:Y:S01]  /*8550*/  HADD2.F32 R50, -RZ, R51.reuse.H0_H0 ;  /* 0x20000033ff327230 */ /* 0x100fe20000004100 */
[----:B------:R-:W-:Y:S01]  /*8560*/  R2UR UR5, R113 ;  /* 0x00000000710572ca */ /* 0x000fe200000e0000 */
[----:B------:R-:W-:Y:S01]  /*8570*/  HADD2.F32 R51, -RZ, R51.H1_H1 ;  /* 0x30000033ff337230 */ /* 0x000fe20000004100 */
[----:B------:R-:W-:Y:S01]  /*8580*/  F2FP.F16.E5M2.UNPACK_B R59, R83 ;  /* 0x00000053ff3b723e */ /* 0x000fe200020004ff */
[--C-:B------:R-:W-:Y:S01]  /*8590*/  HADD2.F32 R54, -RZ, R55.reuse.H0_H0 ;  /* 0x20000037ff367230 */ /* 0x100fe20000004100 */
[----:B------:R-:W-:Y:S01]  /*85a0*/  F2FP.F16.E5M2.UNPACK_B R63, R84 ;  /* 0x00000054ff3f723e */ /* 0x000fe200020004ff */
[----:B------:R-:W-:Y:S01]  /*85b0*/  HADD2.F32 R55, -RZ, R55.H1_H1 ;  /* 0x30000037ff377230 */ /* 0x000fe20000004100 */
[----:B------:R-:W-:Y:S01]  /*85c0*/  F2FP.F16.E5M2.UNPACK_B R67, R85 ;  /* 0x00000055ff43723e */ /* 0x000fe200020004ff */
[--C-:B------:R-:W-:Y:S01]  /*85d0*/  HADD2.F32 R58, -RZ, R59.reuse.H0_H0 ;  /* 0x2000003bff3a7230 */ /* 0x100fe20000004100 */
[----:B------:R-:W-:Y:S01]  /*85e0*/  F2FP.F16.E5M2.UNPACK_B R71, R86 ;  /* 0x00000056ff47723e */ /* 0x000fe200020004ff */
[----:B------:R-:W-:Y:S01]  /*85f0*/  HADD2.F32 R59, -RZ, R59.H1_H1 ;  /* 0x3000003bff3b7230 */ /* 0x000fe20000004100 */
[----:B------:R-:W-:Y:S01]  /*8600*/  F2FP.F16.E5M2.UNPACK_B R74, R87 ;  /* 0x00000057ff4a723e */ /* 0x000fe200020004ff */
[--C-:B------:R-:W-:Y:S01]  /*8610*/  HADD2.F32 R62, -RZ, R63.reuse.H0_H0 ;  /* 0x2000003fff3e7230 */ /* 0x100fe20000004100 */
[----:B------:R-:W-:Y:S01]  /*8620*/  F2FP.F16.E5M2.UNPACK_B R83, R83.H1 ;  /* 0x00000053ff53723e */ /* 0x000fe200030004ff */
[----:B------:R-:W-:Y:S01]  /*8630*/  UIADD3 UR5, UPT, UPT, UR5, 0xc0, URZ ;  /* 0x000000c005057890 */ /* 0x000fe2000fffe0ff */
[----:B------:R-:W-:Y:S01]  /*8640*/  HADD2.F32 R63, -RZ, R63.H1_H1 ;  /* 0x3000003fff3f7230 */ /* 0x000fe20000004100 */
[----:B------:R-:W-:Y:S01]  /*8650*/  F2FP.F16.E5M2.UNPACK_B R84, R84.H1 ;  /* 0x00000054ff54723e */ /* 0x000fe200030004ff */
[--C-:B------:R-:W-:Y:S01]  /*8660*/  HADD2.F32 R66, -RZ, R67.reuse.H0_H0 ;  /* 0x20000043ff427230 */ /* 0x100fe20000004100 */
[----:B------:R-:W-:Y:S01]  /*8670*/  UPRMT UR5, UR37, 0x654, UR5 ;  /* 0x0000065425057896 */ /* 0x000fe20008000005 */
[----:B------:R-:W-:Y:S01]  /*8680*/  HADD2.F32 R67, -RZ, R67.H1_H1 ;  /* 0x30000043ff437230 */ /* 0x000fe20000004100 */
[----:B------:R-:W-:Y:S01]  /*8690*/  F2FP.F16.E5M2.UNPACK_B R85, R85.H1 ;  /* 0x00000055ff55723e */ /* 0x000fe200030004ff */
[--C-:B------:R-:W-:Y:S02]  /*86a0*/  HADD2.F32 R70, -RZ, R71.reuse.H0_H0 ;  /* 0x20000047ff467230 */ /* 0x100fe40000004100 */
[C---:B-1----:R-:W-:Y:S01]  /*86b0*/  FMUL R4, R47.reuse, R4 ;  /* 0x000000042f047220 */ /* 0x042fe20000400000 */
[C---:B------:R-:W-:Y:S01]  /*86c0*/  FMUL R5, R47.reuse, R5 ;  /* 0x000000052f057220 */ /* 0x040fe20000400000 */
[C---:B------:R-:W-:Y:S01]  /*86d0*/  FMUL R8, R47.reuse, R8 ;  /* 0x000000082f087220 */ /* 0x040fe20000400000 */
[----:B------:R-:W-:Y:S01]  /*86e0*/  FMUL R9, R47, R9 ;  /* 0x000000092f097220 */ /* 0x000fe20000400000 */
[C---:B------:R-:W-:Y:S01]  /*86f0*/  FFMA R4, R49.reuse, R0, R4 ;  /* 0x0000000031047223 */ /* 0x040fe20000000004 */
[----:B------:R-:W-:Y:S01]  /*8700*/  SYNCS.ARRIVE.TRANS64.RED.A1T0 RZ, [UR5], RZ ;  /* 0x000000ffffff79a7 */ /* 0x000fe20008100405 */
        /* <DEDUP_REMOVED lines=8> */
[----:B------:R-:W-:Y:S02]  /*8790*/  HADD2.F32 R71, -RZ, R71.H1_H1 ;  /* 0x30000047ff477230 */ /* 0x000fe40000004100 */
[C---:B------:R-:W-:Y:S01]  /*87a0*/  FMUL R25, R47.reuse, R30 ;  /* 0x0000001e2f197220 */ /* 0x040fe20000400000 */
[C---:B------:R-:W-:Y:S01]  /*87b0*/  FMUL R30, R47.reuse, R35 ;  /* 0x000000232f1e7220 */ /* 0x040fe20000400000 */
[----:B------:R-:W-:Y:S02]  /*87c0*/  HADD2.F32 R48, -RZ, R80.H1_H1 ;  /* 0x30000050ff307230 */ /* 0x000fe40000004100 */
[C---:B------:R-:W-:Y:S01]  /*87d0*/  FMUL R6, R47.reuse, R6 ;  /* 0x000000062f067220 */ /* 0x040fe20000400000 */
[C---:B------:R-:W-:Y:S01]  /*87e0*/  FMUL R7, R47.reuse, R7 ;  /* 0x000000072f077220 */ /* 0x040fe20000400000 */
[--C-:B------:R-:W-:Y:S02]  /*87f0*/  HADD2.F32 R52, -RZ, R81.reuse.H0_H0 ;  /* 0x20000051ff347230 */ /* 0x100fe40000004100 */
[----:B------:R-:W-:Y:S01]  /*8800*/  FMUL R10, R47, R10 ;  /* 0x0000000a2f0a7220 */ /* 0x000fe20000400000 */
[C---:B------:R-:W-:Y:S01]  /*8810*/  FFMA R6, R49.reuse, R3, R6 ;  /* 0x0000000331067223 */ /* 0x040fe20000000006 */
[----:B------:R-:W-:Y:S02]  /*8820*/  HADD2.F32 R53, -RZ, R81.H1_H1 ;  /* 0x30000051ff357230 */ /* 0x000fe40000004100 */
[C---:B------:R-:W-:Y:S01]  /*8830*/  FFMA R7, R49.reuse, R48, R7 ;  /* 0x0000003031077223 */ /* 0x040fe20000000007 */
[C---:B------:R-:W-:Y:S01]  /*8840*/  FFMA R8, R49.reuse, R50, R8 ;  /* 0x0000003231087223 */ /* 0x040fe20000000008 */
[C---:B------:R-:W-:Y:S01]  /*8850*/  FFMA R9, R49.reuse, R51, R9 ;  /* 0x0000003331097223 */ /* 0x040fe20000000009 */
[----:B------:R-:W-:Y:S01]  /*8860*/  FFMA R10, R49, R52, R10 ;  /* 0x00000034310a7223 */ /* 0x000fe2000000000a */
[--C-:B------:R-:W-:Y:S01]  /*8870*/  HADD2.F32 R48, -RZ, R74.reuse.H0_H0 ;  /* 0x2000004aff307230 */ /* 0x100fe20000004100 */
[----:B------:R-:W-:Y:S01]  /*8880*/  F2FP.SATFINITE.E5M2.F32.PACK_AB_MERGE_C R77, R7, R6, RZ ;  /* 0x00000006074d723e */ /* 0x000fe200048060ff */
[C---:B------:R-:W-:Y:S01]  /*8890*/  FMUL R7, R47.reuse, R24 ;  /* 0x000000182f077220 */ /* 0x040fe20000400000 */
[C---:B------:R-:W-:Y:S01]  /*88a0*/  FMUL R24, R47.reuse, R29 ;  /* 0x0000001d2f187220 */ /* 0x040fe20000400000 */
[C---:B------:R-:W-:Y:S01]  /*88b0*/  FMUL R29, R47.reuse, R34 ;  /* 0x000000222f1d7220 */ /* 0x040fe20000400000 */
[----:B------:R-:W-:Y:S02]  /*88c0*/  HADD2.F32 R74, -RZ, R74.H1_H1 ;  /* 0x3000004aff4a7230 */ /* 0x000fe40000004100 */
[C---:B------:R-:W-:Y:S01]  /*88d0*/  FMUL R11, R47.reuse, R11 ;  /* 0x0000000b2f0b7220 */ /* 0x040fe20000400000 */
[--C-:B------:R-:W-:Y:S02]  /*88e0*/  HADD2.F32 R56, -RZ, R82.reuse.H0_H0 ;  /* 0x20000052ff387230 */ /* 0x100fe40000004100 */
[----:B------:R-:W-:Y:S01]  /*88f0*/  FMUL R14, R47, R14 ;  /* 0x0000000e2f0e7220 */ /* 0x000fe20000400000 */
[----:B------:R-:W-:Y:S02]  /*8900*/  HADD2.F32 R57, -RZ, R82.H1_H1 ;  /* 0x30000052ff397230 */ /* 0x000fe40000004100 */
[C---:B------:R-:W-:Y:S01]  /*8910*/  FFMA R11, R49.reuse, R53, R11 ;  /* 0x00000035310b7223 */ /* 0x040fe2000000000b */
[----:B------:R-:W-:Y:S01]  /*8920*/  F2FP.F16.E5M2.UNPACK_B R86, R86.H1 ;  /* 0x00000056ff56723e */ /* 0x000fe200030004ff */
[C---:B------:R-:W-:Y:S01]  /*8930*/  FFMA R12, R49.reuse, R54, R12 ;  /* 0x00000036310c7223 */ /* 0x040fe2000000000c */
[C---:B------:R-:W-:Y:S01]  /*8940*/  FFMA R13, R49.reuse, R55, R13 ;  /* 0x00000037310d7223 */ /* 0x040fe2000000000d */
[----:B------:R-:W-:Y:S01]  /*8950*/  F2FP.F16.E5M2.UNPACK_B R87, R87.H1 ;  /* 0x00000057ff57723e */ /* 0x000fe200030004ff */
[----:B------:R-:W-:Y:S01]  /*8960*/  FFMA R14, R49, R56, R14 ;  /* 0x00000038310e7223 */ /* 0x000fe2000000000e */
[----:B------:R-:W-:Y:S01]  /*8970*/  F2FP.SATFINITE.E5M2.F32.PACK_AB_MERGE_C R10, R11, R10, RZ ;  /* 0x0000000a0b0a723e */ /* 0x000fe200048060ff */
[C---:B------:R-:W-:Y:S01]  /*8980*/  FMUL R15, R47.reuse, R15 ;  /* 0x0000000f2f0f7220 */ /* 0x040fe20000400000 */
[--C-:B------:R-:W-:Y:S02]  /*8990*/  HADD2.F32 R60, -RZ, R83.reuse.H0_H0 ;  /* 0x20000053ff3c7230 */ /* 0x100fe40000004100 */
[----:B------:R-:W-:Y:S01]  /*89a0*/  FMUL R18, R47, R18 ;  /* 0x000000122f127220 */ /* 0x000fe20000400000 */
[----:B------:R-:W-:Y:S02]  /*89b0*/  HADD2.F32 R61, -RZ, R83.H1_H1 ;  /* 0x30000053ff3d7230 */ /* 0x000fe40000004100 */
[----:B------:R-:W-:Y:S01]  /*89c0*/  FFMA R15, R49, R57, R15 ;  /* 0x00000039310f7223 */ /* 0x000fe2000000000f */
[----:B------:R-:W-:Y:S01]  /*89d0*/  IADD3 R45, PT, PT, R45, 0x1, RZ ;  /* 0x000000012d2d7810 */ /* 0x000fe20007ffe0ff */
[C---:B------:R-:W-:Y:S01]  /*89e0*/  FFMA R16, R49.reuse, R58, R16 ;  /* 0x0000003a31107223 */ /* 0x040fe20000000010 */
        /* <DEDUP_REMOVED lines=8> */
[C---:B------:R-:W-:Y:S01]  /*8a70*/  FFMA R0, R49.reuse, R62, R0 ;  /* 0x0000003e31007223 */ /* 0x040fe20000000000 */
[C---:B------:R-:W-:Y:S01]  /*8a80*/  FFMA R2, R49.reuse, R63, R2 ;  /* 0x0000003f31027223 */ /* 0x040fe20000000002 */
[--C-:B------:R-:W-:Y:S02]  /*8a90*/  HADD2.F32 R68, -RZ, R85.reuse.H0_H0 ;  /* 0x20000055ff447230 */ /* 0x100fe40000004100 */
[----:B------:R-:W-:Y:S01]  /*8aa0*/  FFMA R3, R49, R64, R3 ;  /* 0x0000004031037223 */ /* 0x000fe20000000003 */
[----:B------:R-:W-:Y:S02]  /*8ab0*/  HADD2.F32 R69, -RZ, R85.H1_H1 ;  /* 0x30000055ff457230 */ /* 0x000fe40000004100 */
[C---:B------:R-:W-:Y:S01]  /*8ac0*/  FMUL R21, R47.reuse, R26 ;  /* 0x0000001a2f157220 */ /* 0x040fe20000400000 */
[----:B------:R-:W-:Y:S01]  /*8ad0*/  FMUL R22, R47, R27 ;  /* 0x0000001b2f167220 */ /* 0x000fe20000400000 */
[C---:B------:R-:W-:Y:S01]  /*8ae0*/  FFMA R6, R49.reuse, R65, R6 ;  /* 0x0000004131067223 */ /* 0x040fe20000000006 */
[----:B------:R-:W-:Y:S01]  /*8af0*/  FFMA R7, R49, R66, R7 ;  /* 0x0000004231077223 */ /* 0x000fe20000000007 */
[----:B------:R-:W-:Y:S01]  /*8b00*/  FMUL R23, R47, R28 ;  /* 0x0000001c2f177220 */ /* 0x000fe20000400000 */
[C---:B------:R-:W-:Y:S01]  /*8b10*/  FFMA R20, R49.reuse, R67, R20 ;  /* 0x0000004331147223 */ /* 0x040fe20000000014 */
[--C-:B------:R-:W-:Y:S02]  /*8b20*/  HADD2.F32 R72, -RZ, R86.reuse.H0_H0 ;  /* 0x20000056ff487230 */ /* 0x100fe40000004100 */
[C---:B------:R-:W-:Y:S01]  /*8b30*/  FFMA R21, R49.reuse, R68, R21 ;  /* 0x0000004431157223 */ /* 0x040fe20000000015 */
[----:B------:R-:W-:Y:S02]  /*8b40*/  HADD2.F32 R73, -RZ, R86.H1_H1 ;  /* 0x30000056ff497230 */ /* 0x000fe40000004100 */
[----:B------:R-:W-:Y:S01]  /*8b50*/  FFMA R22, R49, R69, R22 ;  /* 0x0000004531167223 */ /* 0x000fe20000000016 */
[C---:B------:R-:W-:Y:S01]  /*8b60*/  FMUL R26, R47.reuse, R31 ;  /* 0x0000001f2f1a7220 */ /* 0x040fe20000400000 */
[----:B------:R-:W-:Y:S01]  /*8b70*/  FMUL R27, R47, R32 ;  /* 0x000000202f1b7220 */ /* 0x000fe20000400000 */
[----:B------:R-:W-:Y:S01]  /*8b80*/  FFMA R23, R49, R70, R23 ;  /* 0x0000004631177223 */ /* 0x000fe20000000017 */
[----:B------:R-:W-:Y:S01]  /*8b90*/  FMUL R28, R47, R33 ;  /* 0x000000212f1c7220 */ /* 0x000fe20000400000 */
[C---:B------:R-:W-:Y:S01]  /*8ba0*/  FFMA R24, R49.reuse, R71, R24 ;  /* 0x0000004731187223 */ /* 0x040fe20000000018 */
[--C-:B------:R-:W-:Y:S02]  /*8bb0*/  HADD2.F32 R75, -RZ, R87.reuse.H0_H0 ;  /* 0x20000057ff4b7230 */ /* 0x100fe40000004100 */
[C---:B------:R-:W-:Y:S01]  /*8bc0*/  FFMA R25, R49.reuse, R72, R25 ;  /* 0x0000004831197223 */ /* 0x040fe20000000019 */
[----:B------:R-:W-:Y:S02]  /*8bd0*/  HADD2.F32 R76, -RZ, R87.H1_H1 ;  /* 0x30000057ff4c7230 */ /* 0x000fe40000004100 */
[----:B------:R-:W-:Y:S01]  /*8be0*/  FFMA R26, R49, R73, R26 ;  /* 0x00000049311a7223 */ /* 0x000fe2000000001a */
[----:B------:R-:W-:Y:S01]  /*8bf0*/  F2FP.SATFINITE.E5M2.F32.PACK_AB_MERGE_C R14, R15, R14, RZ ;  /* 0x0000000e0f0e723e */ /* 0x000fe200048060ff */
[----:B------:R-:W-:Y:S01]  /*8c00*/  FFMA R27, R49, R48, R27 ;  /* 0x00000030311b7223 */ /* 0x000fe2000000001b */
[----:B------:R-:W-:Y:S01]  /*8c10*/  F2FP.SATFINITE.E5M2.F32.PACK_AB_MERGE_C R18, R19, R18, RZ ;  /* 0x000000121312723e */ /* 0x000fe200048060ff */
[C---:B------:R-:W-:Y:S01]  /*8c20*/  FFMA R28, R49.reuse, R74, R28 ;  /* 0x0000004a311c7223 */ /* 0x040fe2000000001c */
[C---:B------:R-:W-:Y:S01]  /*8c30*/  FFMA R29, R49.reuse, R75, R29 ;  /* 0x0000004b311d7223 */ /* 0x040fe2000000001d */
[----:B------:R-:W-:Y:S01]  /*8c40*/  FFMA R30, R49, R76, R30 ;  /* 0x0000004c311e7223 */ /* 0x000fe2000000001e */
[----:B------:R-:W-:Y:S02]  /*8c50*/  F2FP.SATFINITE.E5M2.F32.PACK_AB_MERGE_C R32, R5, R4, R77 ;  /* 0x000000040520723e */ /* 0x000fe4000480604d */
[----:B------:R-:W-:Y:S02]  /*8c60*/  F2FP.SATFINITE.E5M2.F32.PACK_AB_MERGE_C R33, R9, R8, R10 ;  /* 0x000000080921723e */ /* 0x000fe4000480600a */
        /* <DEDUP_REMOVED lines=10> */
[----:B------:R-:W-:Y:S05]  /*8d10*/  F2FP.SATFINITE.E5M2.F32.PACK_AB_MERGE_C R7, R28, R27, R29 ;  /* 0x0000001b1c07723e */ /* 0x000fea000480601d */
        /* <DEDUP_REMOVED lines=18> */
.L_x_122:
[----:B------:R-:W-:Y:S05]  /*8e40*/  BSYNC.RECONVERGENT B0 ;  /* 0x0000000000007941 */ /* 0x000fea0003800200 */
.L_x_121:
[----:B------:R-:W-:Y:S01]  /*8e50*/  BAR.SYNC.DEFER_BLOCKING 0x1, 0x80 ;  /* 0x0042000000007b1d */ /* 0x000fe20000010000 */
[----:B------:R-:W-:Y:S01]  /*8e60*/  ISETP.NE.AND P2, PT, R111, RZ, PT ;  /* 0x000000ff6f00720c */ /* 0x000fe20003f45270 */
[----:B------:R-:W-:Y:S01]  /*8e70*/  IMAD.IADD R14, R43, 0x1, R94 ;  /* 0x000000012b0e7824 */ /* 0x000fe200078e025e */
[----:B------:R-:W-:Y:S01]  /*8e80*/  ISETP.NE.AND P0, PT, R112, 0x2, PT ;  /* 0x000000027000780c */ /* 0x000fe20003f05270 */
[----:B------:R-:W-:Y:S01]  /*8e90*/  IMAD.IADD R15, R44, 0x1, R95 ;  /* 0x000000012c0f7824 */ /* 0x000fe200078e025f */
[----:B------:R-:W-:Y:S02]  /*8ea0*/  ISETP.NE.AND P1, PT, R45, 0x4, PT ;  /* 0x000000042d00780c */ /* 0x000fe40003f25270 */
[----:B------:R-:W-:Y:S02]  /*8eb0*/  SEL R2, RZ, 0x1, P0 ;  /* 0x00000001ff027807 */ /* 0x000fe40000000000 */
[----:B------:R-:W-:Y:S02]  /*8ec0*/  SEL R0, RZ, 0x1, P1 ;  /* 0x00000001ff007807 */ /* 0x000fe40000800000 */
[----:B------:R-:W-:Y:S02]  /*8ed0*/  LOP3.LUT R106, R106, R2, RZ, 0x3c, !PT ;  /* 0x000000026a6a7212 */ /* 0x000fe400078e3cff */
[----:B------:R-:W-:Y:S02]  /*8ee0*/  LOP3.LUT R107, R107, R0, RZ, 0x3c, !PT ;  /* 0x000000006b6b7212 */ /* 0x000fe400078e3cff */
[----:B------:R-:W-:Y:S02]  /*8ef0*/  @P2 R2UR UR36, R103 ;  /* 0x00000000672422ca */ /* 0x000fe400000e0000 */
[----:B------:R-:W-:Y:S02]  /*8f00*/  SEL R112, R112, RZ, P0 ;  /* 0x000000ff70707207 */ /* 0x000fe40000000000 */
[----:B------:R-:W-:Y:S01]  /*8f10*/  SEL R45, R45, RZ, P1 ;  /* 0x000000ff2d2d7207 */ /* 0x000fe20000800000 */
[----:B------:R-:W-:Y:S10]  /*8f20*/  @P2 BRA `(.L_x_123) ;  /* 0xffffffbc00382947 */ /* 0x000ff4000383ffff */
[----:B------:R-:W-:Y:S05]  /*8f30*/  EXIT ;  /* 0x000000000000794d */ /* 0x000fea0003800000 */
.L_x_19:
[----:B--2---:R2:W1:Y:S02]  /*8f40*/  SYNCS.PHASECHK.TRANS64.TRYWAIT P0, [R2+URZ+0xf0], R3 ;  /* 0x0000f003020075a7 */ /* 0x00446400080011ff */
[----:B-1----:R-:W-:Y:S05]  /*8f50*/  @!P0 NANOSLEEP.SYNCS 0x989680 ;  /* 0x009896800000895d */ /* 0x002fea0003900000 */
[----:B------:R-:W1:Y:S02]  /*8f60*/  @!P0 SYNCS.PHASECHK.TRANS64 P0, [R2+URZ+0xf0], R3 ;  /* 0x0000f003020085a7 */ /* 0x000e6400080010ff */
[----:B-1----:R-:W-:Y:S05]  /*8f70*/  @!P0 BRA `(.L_x_19) ;  /* 0xfffffffc00f08947 */ /* 0x002fea000383ffff */
[----:B------:R-:W-:Y:S05]  /*8f80*/  BRA `(.L_x_124) ;  /* 0xffffff84008c7947 */ /* 0x000fea000383ffff */
.L_x_22:
[----:B-1----:R-:W-:-:S07]  /*8f90*/  MOV R2, UR33 ;  /* 0x0000002100027c02 */ /* 0x002fce0008000f00 */
.L_x_125:
[----:B-1----:R1:W2:Y:S02]  /*8fa0*/  SYNCS.PHASECHK.TRANS64.TRYWAIT P0, [R2+URZ+0x18], R4 ;  /* 0x00001804020075a7 */ /* 0x0022a400080011ff */
[----:B--2---:R-:W-:Y:S05]  /*8fb0*/  @!P0 NANOSLEEP.SYNCS 0x989680 ;  /* 0x009896800000895d */ /* 0x004fea0003900000 */
[----:B------:R-:W2:Y:S02]  /*8fc0*/  @!P0 SYNCS.PHASECHK.TRANS64 P0, [R2+URZ+0x18], R4 ;  /* 0x00001804020085a7 */ /* 0x000ea400080010ff */
[----:B--2---:R-:W-:Y:S05]  /*8fd0*/  @!P0 BRA `(.L_x_125) ;  /* 0xfffffffc00f08947 */ /* 0x004fea000383ffff */
[----:B------:R-:W-:Y:S05]  /*8fe0*/  BRA `(.L_x_21) ;  /* 0xffffff8400dc7947 */ /* 0x000fea000383ffff */
.L_x_28:
[----:B-1----:R-:W-:-:S07]  /*8ff0*/  MOV R2, UR17 ;  /* 0x0000001100027c02 */ /* 0x002fce0008000f00 */
.L_x_126:
[----:B-1----:R1:W2:Y:S02]  /*9000*/  SYNCS.PHASECHK.TRANS64.TRYWAIT P0, [R2+URZ+0x18], R4 ;  /* 0x00001804020075a7 */ /* 0x0022a400080011ff */
[----:B--2---:R-:W-:Y:S05]  /*9010*/  @!P0 NANOSLEEP.SYNCS 0x989680 ;  /* 0x009896800000895d */ /* 0x004fea0003900000 */
[----:B------:R-:W2:Y:S02]  /*9020*/  @!P0 SYNCS.PHASECHK.TRANS64 P0, [R2+URZ+0x18], R4 ;  /* 0x00001804020085a7 */ /* 0x000ea400080010ff */
[----:B--2---:R-:W-:Y:S05]  /*9030*/  @!P0 BRA `(.L_x_126) ;  /* 0xfffffffc00f08947 */ /* 0x004fea000383ffff */
[----:B------:R-:W-:Y:S05]  /*9040*/  BRA `(.L_x_27) ;  /* 0xffffff8800847947 */ /* 0x000fea000383ffff */
.L_x_32:
[----:B-1----:R1:W2:Y:S02]  /*9050*/  SYNCS.PHASECHK.TRANS64.TRYWAIT P0, [R2+URZ+0x80], R3 ;  /* 0x00008003020075a7 */ /* 0x0022a400080011ff */
[----:B--2---:R-:W-:Y:S05]  /*9060*/  @!P0 NANOSLEEP.SYNCS 0x989680 ;  /* 0x009896800000895d */ /* 0x004fea0003900000 */
[----:B------:R-:W2:Y:S02]  /*9070*/  @!P0 SYNCS.PHASECHK.TRANS64 P0, [R2+URZ+0x80], R3 ;  /* 0x00008003020085a7 */ /* 0x000ea400080010ff */
[----:B--2---:R-:W-:Y:S05]  /*9080*/  @!P0 BRA `(.L_x_32) ;  /* 0xfffffffc00f08947 */ /* 0x004fea000383ffff */
[----:B------:R-:W-:Y:S05]  /*9090*/  BRA `(.L_x_127) ;  /* 0xffffff8c00147947 */ /* 0x000fea000383ffff */
.L_x_36:
[----:B----4-:R-:W-:-:S07]  /*90a0*/  MOV R0, UR5 ;  /* 0x0000000500007c02 */ /* 0x010fce0008000f00 */
.L_x_128:
[----:B-1----:R1:W2:Y:S02]  /*90b0*/  SYNCS.PHASECHK.TRANS64.TRYWAIT P0, [R0+URZ], R2 ;  /* 0x00000002000075a7 */ /* 0x0022a400080011ff */
[----:B--2---:R-:W-:Y:S05]  /*90c0*/  @!P0 NANOSLEEP.SYNCS 0x989680 ;  /* 0x009896800000895d */ /* 0x004fea0003900000 */
[----:B------:R-:W2:Y:S02]  /*90d0*/  @!P0 SYNCS.PHASECHK.TRANS64 P0, [R0+URZ], R2 ;  /* 0x00000002000085a7 */ /* 0x000ea400080010ff */
[----:B--2---:R-:W-:Y:S05]  /*90e0*/  @!P0 BRA `(.L_x_128) ;  /* 0xfffffffc00f08947 */ /* 0x004fea000383ffff */
[----:B------:R-:W-:Y:S05]  /*90f0*/  BRA `(.L_x_129) ;  /* 0xffffff9000847947 */ /* 0x000fea000383ffff */
.L_x_37:
[----:B----4-:R-:W-:-:S07]  /*9100*/  MOV R0, UR5 ;  /* 0x0000000500007c02 */ /* 0x010fce0008000f00 */
.L_x_130:
[----:B-1----:R1:W2:Y:S02]  /*9110*/  SYNCS.PHASECHK.TRANS64.TRYWAIT P0, [R0+URZ], R2 ;  /* 0x00000002000075a7 */ /* 0x0022a400080011ff */
[----:B--2---:R-:W-:Y:S05]  /*9120*/  @!P0 NANOSLEEP.SYNCS 0x989680 ;  /* 0x009896800000895d */ /* 0x004fea0003900000 */
[----:B------:R-:W2:Y:S02]  /*9130*/  @!P0 SYNCS.PHASECHK.TRANS64 P0, [R0+URZ], R2 ;  /* 0x00000002000085a7 */ /* 0x000ea400080010ff */
[----:B--2---:R-:W-:Y:S05]  /*9140*/  @!P0 BRA `(.L_x_130) ;  /* 0xfffffffc00f08947 */ /* 0x004fea000383ffff */
[----:B------:R-:W-:Y:S05]  /*9150*/  BRA `(.L_x_131) ;  /* 0xffffff9000907947 */ /* 0x000fea000383ffff */
.L_x_40:
[----:B-1----:R1:W2:Y:S02]  /*9160*/  SYNCS.PHASECHK.TRANS64.TRYWAIT P0, [R0+URZ+0xe0], R4 ;  /* 0x0000e004000075a7 */ /* 0x0022a400080011ff */
[----:B--2---:R-:W-:Y:S05]  /*9170*/  @!P0 NANOSLEEP.SYNCS 0x989680 ;  /* 0x009896800000895d */ /* 0x004fea0003900000 */
[----:B------:R-:W2:Y:S02]  /*9180*/  @!P0 SYNCS.PHASECHK.TRANS64 P0, [R0+URZ+0xe0], R4 ;  /* 0x0000e004000085a7 */ /* 0x000ea400080010ff */
[----:B--2---:R-:W-:Y:S05]  /*9190*/  @!P0 BRA `(.L_x_40) ;  /* 0xfffffffc00f08947 */ /* 0x004fea000383ffff */
[----:B------:R-:W-:Y:S05]  /*91a0*/  BRA `(.L_x_132) ;  /* 0xffffff9000ec7947 */ /* 0x000fea000383ffff */
.L_x_41:
[----:B------:R-:W-:-:S07]  /*91b0*/  MOV R0, UR5 ;  /* 0x0000000500007c02 */ /* 0x000fce0008000f00 */
.L_x_133:
[----:B-1----:R1:W2:Y:S02]  /*91c0*/  SYNCS.PHASECHK.TRANS64.TRYWAIT P0, [R0+URZ+0x90], R5 ;  /* 0x00009005000075a7 */ /* 0x0022a400080011ff */
[----:B--2---:R-:W-:Y:S05]  /*91d0*/  @!P0 NANOSLEEP.SYNCS 0x989680 ;  /* 0x009896800000895d */ /* 0x004fea0003900000 */
[----:B------:R-:W2:Y:S02]  /*91e0*/  @!P0 SYNCS.PHASECHK.TRANS64 P0, [R0+URZ+0x90], R5 ;  /* 0x00009005000085a7 */ /* 0x000ea400080010ff */
[----:B--2---:R-:W-:Y:S05]  /*91f0*/  @!P0 BRA `(.L_x_133) ;  /* 0xfffffffc00f08947 */ /* 0x004fea000383ffff */
[----:B------:R-:W-:Y:S05]  /*9200*/  BRA `(.L_x_134) ;  /* 0xffffff9000fc7947 */ /* 0x000fea000383ffff */
.L_x_42:
[----:B-1----:R1:W2:Y:S02]  /*9210*/  SYNCS.PHASECHK.TRANS64.TRYWAIT P1, [R0+URZ+0x80], R4 ;  /* 0x00008004000075a7 */ /* 0x0022a400080211ff */
[----:B--2---:R-:W-:Y:S05]  /*9220*/  @!P1 NANOSLEEP.SYNCS 0x989680 ;  /* 0x009896800000995d */ /* 0x004fea0003900000 */
[----:B------:R-:W2:Y:S02]  /*9230*/  @!P1 SYNCS.PHASECHK.TRANS64 P1, [R0+URZ+0x80], R4 ;  /* 0x00008004000095a7 */ /* 0x000ea400080210ff */
[----:B--2---:R-:W-:Y:S05]  /*9240*/  @!P1 BRA `(.L_x_42) ;  /* 0xfffffffc00f09947 */ /* 0x004fea000383ffff */
[----:B------:R-:W-:Y:S05]  /*9250*/  BRA `(.L_x_135) ;  /* 0xffffff94002c7947 */ /* 0x000fea000383ffff */
.L_x_45:
[----:B------:R-:W-:-:S07]  /*9260*/  MOV R0, UR5 ;  /* 0x0000000500007c02 */ /* 0x000fce0008000f00 */
.L_x_136:
[----:B-1----:R1:W2:Y:S02]  /*9270*/  SYNCS.PHASECHK.TRANS64.TRYWAIT P0, [R0+URZ+0x90], R2 ;  /* 0x00009002000075a7 */ /* 0x0022a400080011ff */
[----:B--2---:R-:W-:Y:S05]  /*9280*/  @!P0 NANOSLEEP.SYNCS 0x989680 ;  /* 0x009896800000895d */ /* 0x004fea0003900000 */
[----:B------:R-:W2:Y:S02]  /*9290*/  @!P0 SYNCS.PHASECHK.TRANS64 P0, [R0+URZ+0x90], R2 ;  /* 0x00009002000085a7 */ /* 0x000ea400080010ff */
[----:B--2---:R-:W-:Y:S05]  /*92a0*/  @!P0 BRA `(.L_x_136) ;  /* 0xfffffffc00f08947 */ /* 0x004fea000383ffff */
[----:B------:R-:W-:Y:S05]  /*92b0*/  BRA `(.L_x_44) ;  /* 0xffffff9400807947 */ /* 0x000fea000383ffff */
.L_x_52:
[----:B-1----:R1:W2:Y:S02]  /*92c0*/  SYNCS.PHASECHK.TRANS64.TRYWAIT P1, [R0+URZ+0x80], R2 ;  /* 0x00008002000075a7 */ /* 0x0022a400080211ff */
[----:B--2---:R-:W-:Y:S05]  /*92d0*/  @!P1 NANOSLEEP.SYNCS 0x989680 ;  /* 0x009896800000995d */ /* 0x004fea0003900000 */
[----:B------:R-:W2:Y:S02]  /*92e0*/  @!P1 SYNCS.PHASECHK.TRANS64 P1, [R0+URZ+0x80], R2 ;  /* 0x00008002000095a7 */ /* 0x000ea400080210ff */
[----:B--2---:R-:W-:Y:S05]  /*92f0*/  @!P1 BRA `(.L_x_52) ;  /* 0xfffffffc00f09947 */ /* 0x004fea000383ffff */
[----:B------:R-:W-:Y:S05]  /*9300*/  BRA `(.L_x_137) ;  /* 0xffffff9800f07947 */ /* 0x000fea000383ffff */
.L_x_53:
[----:B------:R-:W-:-:S07]  /*9310*/  MOV R2, UR7 ;  /* 0x0000000700027c02 */ /* 0x000fce0008000f00 */
.L_x_138:
[----:B-1----:R1:W2:Y:S02]  /*9320*/  SYNCS.PHASECHK.TRANS64.TRYWAIT P0, [R2+URZ+0xc0], R0 ;  /* 0x0000c000020075a7 */ /* 0x0022a400080011ff */
[----:B--2---:R-:W-:Y:S05]  /*9330*/  @!P0 NANOSLEEP.SYNCS 0x989680 ;  /* 0x009896800000895d */ /* 0x004fea0003900000 */
[----:B------:R-:W2:Y:S02]  /*9340*/  @!P0 SYNCS.PHASECHK.TRANS64 P0, [R2+URZ+0xc0], R0 ;  /* 0x0000c000020085a7 */ /* 0x000ea400080010ff */
[----:B--2---:R-:W-:Y:S05]  /*9350*/  @!P0 BRA `(.L_x_138) ;  /* 0xfffffffc00f08947 */ /* 0x004fea000383ffff */
[----:B------:R-:W-:Y:S05]  /*9360*/  BRA `(.L_x_139) ;  /* 0xffffff9c00407947 */ /* 0x000fea000383ffff */
.L_x_56:
[----:B------:R-:W-:Y:S07]  /*9370*/  MOV R0, UR6 ;  /* 0x0000000600007c02 */ /* 0x000fee0008000f00 */
.L_x_140:
[----:B-1----:R1:W2:Y:S02]  /*9380*/  SYNCS.PHASECHK.TRANS64.TRYWAIT P0, [R0+URZ], R2 ;  /* 0x00000002000075a7 */ /* 0x0022a400080011ff */
[----:B--2---:R-:W-:Y:S05]  /*9390*/  @!P0 NANOSLEEP.SYNCS 0x989680 ;  /* 0x009896800000895d */ /* 0x004fea0003900000 */
[----:B------:R-:W2:Y:S02]  /*93a0*/  @!P0 SYNCS.PHASECHK.TRANS64 P0, [R0+URZ], R2 ;  /* 0x00000002000085a7 */ /* 0x000ea400080010ff */
[----:B--2---:R-:W-:Y:S05]  /*93b0*/  @!P0 BRA `(.L_x_140) ;  /* 0xfffffffc00f08947 */ /* 0x004fea000383ffff */
[----:B------:R-:W-:Y:S05]  /*93c0*/  BRA `(.L_x_55) ;  /* 0xffffff9c005c7947 */ /* 0x000fea000383ffff */
.L_x_59:
[----:B------:R-:W-:-:S07]  /*93d0*/  MOV R0, UR6 ;  /* 0x0000000600007c02 */ /* 0x000fce0008000f00 */
.L_x_141:
[----:B--2---:R2:W4:Y:S02]  /*93e0*/  SYNCS.PHASECHK.TRANS64.TRYWAIT P0, [R0+URZ], R2 ;  /* 0x00000002000075a7 */ /* 0x00452400080011ff */
[----:B----4-:R-:W-:Y:S05]  /*93f0*/  @!P0 NANOSLEEP.SYNCS 0x989680 ;  /* 0x009896800000895d */ /* 0x010fea0003900000 */
[----:B------:R-:W4:Y:S02]  /*9400*/  @!P0 SYNCS.PHASECHK.TRANS64 P0, [R0+URZ], R2 ;  /* 0x00000002000085a7 */ /* 0x000f2400080010ff */
[----:B----4-:R-:W-:Y:S05]  /*9410*/  @!P0 BRA `(.L_x_141) ;  /* 0xfffffffc00f08947 */ /* 0x010fea000383ffff */
[----:B------:R-:W-:Y:S05]  /*9420*/  BRA `(.L_x_142) ;  /* 0xffffffa000387947 */ /* 0x000fea000383ffff */
.L_x_60:
[----:B------:R-:W-:-:S07]  /*9430*/  MOV R0, UR6 ;  /* 0x0000000600007c02 */ /* 0x000fce0008000f00 */
.L_x_143:
[----:B-1----:R1:W2:Y:S02]  /*9440*/  SYNCS.PHASECHK.TRANS64.TRYWAIT P0, [R0+URZ], R3 ;  /* 0x00000003000075a7 */ /* 0x0022a400080011ff */
[----:B--2---:R-:W-:Y:S05]  /*9450*/  @!P0 NANOSLEEP.SYNCS 0x989680 ;  /* 0x009896800000895d */ /* 0x004fea0003900000 */
[----:B------:R-:W2:Y:S02]  /*9460*/  @!P0 SYNCS.PHASECHK.TRANS64 P0, [R0+URZ], R3 ;  /* 0x00000003000085a7 */ /* 0x000ea400080010ff */
[----:B--2---:R-:W-:Y:S05]  /*9470*/  @!P0 BRA `(.L_x_143) ;  /* 0xfffffffc00f08947 */ /* 0x004fea000383ffff */
[----:B------:R-:W-:Y:S05]  /*9480*/  BRA `(.L_x_144) ;  /* 0xffffffa000447947 */ /* 0x000fea000383ffff */
.L_x_61:
[----:B------:R-:W-:-:S07]  /*9490*/  MOV R0, UR6 ;  /* 0x0000000600007c02 */ /* 0x000fce0008000f00 */
.L_x_145:
[----:B-1----:R1:W2:Y:S02]  /*94a0*/  SYNCS.PHASECHK.TRANS64.TRYWAIT P0, [R0+URZ], R3 ;  /* 0x00000003000075a7 */ /* 0x0022a400080011ff */
[----:B--2---:R-:W-:Y:S05]  /*94b0*/  @!P0 NANOSLEEP.SYNCS 0x989680 ;  /* 0x009896800000895d */ /* 0x004fea0003900000 */
[----:B------:R-:W2:Y:S02]  /*94c0*/  @!P0 SYNCS.PHASECHK.TRANS64 P0, [R0+URZ], R3 ;  /* 0x00000003000085a7 */ /* 0x000ea400080010ff */
[----:B--2---:R-:W-:Y:S05]  /*94d0*/  @!P0 BRA `(.L_x_145) ;  /* 0xfffffffc00f08947 */ /* 0x004fea000383ffff */
[----:B------:R-:W-:Y:S05]  /*94e0*/  BRA `(.L_x_146) ;  /* 0xffffffa000507947 */ /* 0x000fea000383ffff */
.L_x_62:
[----:B-1----:R-:W-:-:S07]  /*94f0*/  MOV R0, UR7 ;  /* 0x0000000700007c02 */ /* 0x002fce0008000f00 */
.L_x_147:
[----:B-1----:R1:W2:Y:S02]  /*9500*/  SYNCS.PHASECHK.TRANS64.TRYWAIT P0, [R0+URZ], R2 ;  /* 0x00000002000075a7 */ /* 0x0022a400080011ff */
[----:B--2---:R-:W-:Y:S05]  /*9510*/  @!P0 NANOSLEEP.SYNCS 0x989680 ;  /* 0x009896800000895d */ /* 0x004fea0003900000 */
[----:B------:R-:W2:Y:S02]  /*9520*/  @!P0 SYNCS.PHASECHK.TRANS64 P0, [R0+URZ], R2 ;  /* 0x00000002000085a7 */ /* 0x000ea400080010ff */
[----:B--2---:R-:W-:Y:S05]  /*9530*/  @!P0 BRA `(.L_x_147) ;  /* 0xfffffffc00f08947 */ /* 0x004fea000383ffff */
[----:B------:R-:W-:Y:S05]  /*9540*/  BRA `(.L_x_148) ;  /* 0xffffffa0005c7947 */ /* 0x000fea000383ffff */
.L_x_67:
[----:B--2---:R2:W3:Y:S02]  /*9550*/  SYNCS.PHASECHK.TRANS64.TRYWAIT P0, [R0+URZ+0x80], R2 ;  /* 0x00008002000075a7 */ /* 0x0044e400080011ff */
[----:B---3--:R-:W-:Y:S05]  /*9560*/  @!P0 NANOSLEEP.SYNCS 0x989680 ;  /* 0x009896800000895d */ /* 0x008fea0003900000 */
[----:B------:R-:W3:Y:S02]  /*9570*/  @!P0 SYNCS.PHASECHK.TRANS64 P0, [R0+URZ+0x80], R2 ;  /* 0x00008002000085a7 */ /* 0x000ee400080010ff */
[----:B---3--:R-:W-:Y:S05]  /*9580*/  @!P0 BRA `(.L_x_67) ;  /* 0xfffffffc00f08947 */ /* 0x008fea000383ffff */
[----:B------:R-:W-:Y:S05]  /*9590*/  BRA `(.L_x_149) ;  /* 0xffffffa400687947 */ /* 0x000fea000383ffff */
.L_x_70:
[----:B------:R-:W-:Y:S07]  /*95a0*/  MOV R0, UR7 ;  /* 0x0000000700007c02 */ /* 0x000fee0008000f00 */
.L_x_150:
[----:B--2---:R2:W3:Y:S02]  /*95b0*/  SYNCS.PHASECHK.TRANS64.TRYWAIT P0, [R0+URZ+0x78], R2 ;  /* 0x00007802000075a7 */ /* 0x0044e400080011ff */
[----:B---3--:R-:W-:Y:S05]  /*95c0*/  @!P0 NANOSLEEP.SYNCS 0x989680 ;  /* 0x009896800000895d */ /* 0x008fea0003900000 */
[----:B------:R-:W3:Y:S02]  /*95d0*/  @!P0 SYNCS.PHASECHK.TRANS64 P0, [R0+URZ+0x78], R2 ;  /* 0x00007802000085a7 */ /* 0x000ee400080010ff */
[----:B---3--:R-:W-:Y:S05]  /*95e0*/  @!P0 BRA `(.L_x_150) ;  /* 0xfffffffc00f08947 */ /* 0x008fea000383ffff */
[----:B------:R-:W-:Y:S05]  /*95f0*/  BRA `(.L_x_69) ;  /* 0xffffffa800487947 */ /* 0x000fea000383ffff */
.L_x_73:
[----:B------:R-:W-:Y:S07]  /*9600*/  MOV R0, UR7 ;  /* 0x0000000700007c02 */ /* 0x000fee0008000f00 */
.L_x_151:
[----:B-1----:R1:W2:Y:S02]  /*9610*/  SYNCS.PHASECHK.TRANS64.TRYWAIT P0, [R0+URZ+0x50], R14 ;  /* 0x0000500e000075a7 */ /* 0x0022a400080011ff */
[----:B--2---:R-:W-:Y:S05]  /*9620*/  @!P0 NANOSLEEP.SYNCS 0x989680 ;  /* 0x009896800000895d */ /* 0x004fea0003900000 */
[----:B------:R-:W2:Y:S02]  /*9630*/  @!P0 SYNCS.PHASECHK.TRANS64 P0, [R0+URZ+0x50], R14 ;  /* 0x0000500e000085a7 */ /* 0x000ea400080010ff */
[----:B--2---:R-:W-:Y:S05]  /*9640*/  @!P0 BRA `(.L_x_151) ;  /* 0xfffffffc00f08947 */ /* 0x004fea000383ffff */
[----:B------:R-:W-:Y:S05]  /*9650*/  BRA `(.L_x_152) ;  /* 0xffffffa800c07947 */ /* 0x000fea000383ffff */
.L_x_74:
[----:B------:R-:W-:Y:S07]  /*9660*/  MOV R0, UR7 ;  /* 0x0000000700007c02 */ /* 0x000fee0008000f00 */
.L_x_153:
[----:B-1----:R1:W2:Y:S02]  /*9670*/  SYNCS.PHASECHK.TRANS64.TRYWAIT P0, [R0+URZ+0x58], R14 ;  /* 0x0000580e000075a7 */ /* 0x0022a400080011ff */
[----:B--2---:R-:W-:Y:S05]  /*9680*/  @!P0 NANOSLEEP.SYNCS 0x989680 ;  /* 0x009896800000895d */ /* 0x004fea0003900000 */
[----:B------:R-:W2:Y:S02]  /*9690*/  @!P0 SYNCS.PHASECHK.TRANS64 P0, [R0+URZ+0x58], R14 ;  /* 0x0000580e000085a7 */ /* 0x000ea400080010ff */
[----:B--2---:R-:W-:Y:S05]  /*96a0*/  @!P0 BRA `(.L_x_153) ;  /* 0xfffffffc00f08947 */ /* 0x004fea000383ffff */
[----:B------:R-:W-:Y:S05]  /*96b0*/  BRA `(.L_x_154) ;  /* 0xffffffa800f87947 */ /* 0x000fea000383ffff */
.L_x_75:
[----:B------:R-:W-:Y:S07]  /*96c0*/  MOV R0, UR7 ;  /* 0x0000000700007c02 */ /* 0x000fee0008000f00 */
.L_x_155:
[----:B-1----:R1:W2:Y:S02]  /*96d0*/  SYNCS.PHASECHK.TRANS64.TRYWAIT P0, [R0+URZ+0x60], R14 ;  /* 0x0000600e000075a7 */ /* 0x0022a400080011ff */
[----:B--2---:R-:W-:Y:S05]  /*96e0*/  @!P0 NANOSLEEP.SYNCS 0x989680 ;  /* 0x009896800000895d */ /* 0x004fea0003900000 */
[----:B------:R-:W2:Y:S02]  /*96f0*/  @!P0 SYNCS.PHASECHK.TRANS64 P0, [R0+URZ+0x60], R14 ;  /* 0x0000600e000085a7 */ /* 0x000ea400080010ff */
[----:B--2---:R-:W-:Y:S05]  /*9700*/  @!P0 BRA `(.L_x_155) ;  /* 0xfffffffc00f08947 */ /* 0x004fea000383ffff */
[----:B------:R-:W-:Y:S05]  /*9710*/  BRA `(.L_x_156) ;  /* 0xffffffac003c7947 */ /* 0x000fea000383ffff */
.L_x_76:
[----:B------:R-:W-:Y:S07]  /*9720*/  MOV R0, UR7 ;  /* 0x0000000700007c02 */ /* 0x000fee0008000f00 */
.L_x_157:
[----:B-1----:R1:W2:Y:S02]  /*9730*/  SYNCS.PHASECHK.TRANS64.TRYWAIT P0, [R0+URZ+0x68], R14 ;  /* 0x0000680e000075a7 */ /* 0x0022a400080011ff */
[----:B--2---:R-:W-:Y:S05]  /*9740*/  @!P0 NANOSLEEP.SYNCS 0x989680 ;  /* 0x009896800000895d */ /* 0x004fea0003900000 */
[----:B------:R-:W2:Y:S02]  /*9750*/  @!P0 SYNCS.PHASECHK.TRANS64 P0, [R0+URZ+0x68], R14 ;  /* 0x0000680e000085a7 */ /* 0x000ea400080010ff */
[----:B--2---:R-:W-:Y:S05]  /*9760*/  @!P0 BRA `(.L_x_157) ;  /* 0xfffffffc00f08947 */ /* 0x004fea000383ffff */
[----:B------:R-:W-:Y:S05]  /*9770*/  BRA `(.L_x_158) ;  /* 0xffffffac00c07947 */ /* 0x000fea000383ffff */
.L_x_78:
[----:B------:R-:W-:-:S07]  /*9780*/  MOV R0, UR7 ;  /* 0x0000000700007c02 */ /* 0x000fce0008000f00 */
.L_x_159:
[----:B-1----:R1:W3:Y:S02]  /*9790*/  SYNCS.PHASECHK.TRANS64.TRYWAIT P0, [R0+URZ+0x50], R2 ;  /* 0x00005002000075a7 */ /* 0x0022e400080011ff */
[----:B---3--:R-:W-:Y:S05]  /*97a0*/  @!P0 NANOSLEEP.SYNCS 0x989680 ;  /* 0x009896800000895d */ /* 0x008fea0003900000 */
[----:B------:R-:W3:Y:S02]  /*97b0*/  @!P0 SYNCS.PHASECHK.TRANS64 P0, [R0+URZ+0x50], R2 ;  /* 0x00005002000085a7 */ /* 0x000ee400080010ff */
[----:B---3--:R-:W-:Y:S05]  /*97c0*/  @!P0 BRA `(.L_x_159) ;  /* 0xfffffffc00f08947 */ /* 0x008fea000383ffff */
[----:B------:R-:W-:Y:S05]  /*97d0*/  BRA `(.L_x_160) ;  /* 0xffffffb000307947 */ /* 0x000fea000383ffff */
.L_x_79:
[----:B-1----:R-:W-:-:S07]  /*97e0*/  MOV R0, UR7 ;  /* 0x0000000700007c02 */ /* 0x002fce0008000f00 */
.L_x_161:
[----:B-1----:R1:W3:Y:S02]  /*97f0*/  SYNCS.PHASECHK.TRANS64.TRYWAIT P0, [R0+URZ+0x58], R2 ;  /* 0x00005802000075a7 */ /* 0x0022e400080011ff */
[----:B---3--:R-:W-:Y:S05]  /*9800*/  @!P0 NANOSLEEP.SYNCS 0x989680 ;  /* 0x009896800000895d */ /* 0x008fea0003900000 */
[----:B------:R-:W3:Y:S02]  /*9810*/  @!P0 SYNCS.PHASECHK.TRANS64 P0, [R0+URZ+0x58], R2 ;  /* 0x00005802000085a7 */ /* 0x000ee400080010ff */
[----:B---3--:R-:W-:Y:S05]  /*9820*/  @!P0 BRA `(.L_x_161) ;  /* 0xfffffffc00f08947 */ /* 0x008fea000383ffff */
[----:B------:R-:W-:Y:S05]  /*9830*/  BRA `(.L_x_162) ;  /* 0xffffffb000207947 */ /* 0x000fea000383ffff */
.L_x_80:
[----:B-1----:R-:W-:-:S07]  /*9840*/  MOV R0, UR7 ;  /* 0x0000000700007c02 */ /* 0x002fce0008000f00 */
.L_x_163:
[----:B-1----:R1:W3:Y:S02]  /*9850*/  SYNCS.PHASECHK.TRANS64.TRYWAIT P0, [R0+URZ+0x60], R2 ;  /* 0x00006002000075a7 */ /* 0x0022e400080011ff */
[----:B---3--:R-:W-:Y:S05]  /*9860*/  @!P0 NANOSLEEP.SYNCS 0x989680 ;  /* 0x009896800000895d */ /* 0x008fea0003900000 */
[----:B------:R-:W3:Y:S02]  /*9870*/  @!P0 SYNCS.PHASECHK.TRANS64 P0, [R0+URZ+0x60], R2 ;  /* 0x00006002000085a7 */ /* 0x000ee400080010ff */
[----:B---3--:R-:W-:Y:S05]  /*9880*/  @!P0 BRA `(.L_x_163) ;  /* 0xfffffffc00f08947 */ /* 0x008fea000383ffff */
[----:B------:R-:W-:Y:S05]  /*9890*/  BRA `(.L_x_164) ;  /* 0xffffffb000107947 */ /* 0x000fea000383ffff */
.L_x_82:
[----:B--2---:R2:W4:Y:S02]  /*98a0*/  SYNCS.PHASECHK.TRANS64.TRYWAIT P0, [R0+URZ+0x80], R2 ;  /* 0x00008002000075a7 */ /* 0x00452400080011ff */
[----:B----4-:R-:W-:Y:S05]  /*98b0*/  @!P0 NANOSLEEP.SYNCS 0x989680 ;  /* 0x009896800000895d */ /* 0x010fea0003900000 */
[----:B------:R-:W4:Y:S02]  /*98c0*/  @!P0 SYNCS.PHASECHK.TRANS64 P0, [R0+URZ+0x80], R2 ;  /* 0x00008002000085a7 */ /* 0x000f2400080010ff */
[----:B----4-:R-:W-:Y:S05]  /*98d0*/  @!P0 BRA `(.L_x_82) ;  /* 0xfffffffc00f08947 */ /* 0x010fea000383ffff */
[----:B------:R-:W-:Y:S05]  /*98e0*/  BRA `(.L_x_165) ;  /* 0xffffffb000dc7947 */ /* 0x000fea000383ffff */
.L_x_93:
[----:B-1----:R1:W3:Y:S02]  /*98f0*/  SYNCS.PHASECHK.TRANS64.TRYWAIT P1, [R2+URZ+0x30], R0 ;  /* 0x00003000020075a7 */ /* 0x0022e400080211ff */
[----:B---3--:R-:W-:Y:S05]  /*9900*/  @!P1 NANOSLEEP.SYNCS 0x989680 ;  /* 0x009896800000995d */ /* 0x008fea0003900000 */
[----:B------:R-:W3:Y:S02]  /*9910*/  @!P1 SYNCS.PHASECHK.TRANS64 P1, [R2+URZ+0x30], R0 ;  /* 0x00003000020095a7 */ /* 0x000ee400080210ff */
[----:B---3--:R-:W-:Y:S05]  /*9920*/  @!P1 BRA `(.L_x_93) ;  /* 0xfffffffc00f09947 */ /* 0x008fea000383ffff */
[----:B------:R-:W-:Y:S05]  /*9930*/  BRA `(.L_x_92) ;  /* 0xffffffbc00f47947 */ /* 0x000fea000383ffff */
.L_x_95:
[----:B-1----:R1:W2:Y:S02]  /*9940*/  SYNCS.PHASECHK.TRANS64.TRYWAIT P0, [R113+URZ+0xa0], R3 ;  /* 0x0000a003710075a7 */ /* 0x0022a400080011ff */
[----:B--2---:R-:W-:Y:S05]  /*9950*/  @!P0 NANOSLEEP.SYNCS 0x989680 ;  /* 0x009896800000895d */ /* 0x004fea0003900000 */
[----:B------:R-:W2:Y:S02]  /*9960*/  @!P0 SYNCS.PHASECHK.TRANS64 P0, [R113+URZ+0xa0], R3 ;  /* 0x0000a003710085a7 */ /* 0x000ea400080010ff */
[----:B--2---:R-:W-:Y:S05]  /*9970*/  @!P0 BRA `(.L_x_95) ;  /* 0xfffffffc00f08947 */ /* 0x004fea000383ffff */
[----:B------:R-:W-:Y:S05]  /*9980*/  BRA `(.L_x_94) ;  /* 0xffffffc000487947 */ /* 0x000fea000383ffff */
.L_x_103:
[----:B--2---:R2:W3:Y:S02]  /*9990*/  SYNCS.PHASECHK.TRANS64.TRYWAIT P0, [R0+URZ+0x30], R3 ;  /* 0x00003003000075a7 */ /* 0x0044e400080011ff */
[----:B---3--:R-:W-:Y:S05]  /*99a0*/  @!P0 NANOSLEEP.SYNCS 0x989680 ;  /* 0x009896800000895d */ /* 0x008fea0003900000 */
[----:B------:R-:W3:Y:S02]  /*99b0*/  @!P0 SYNCS.PHASECHK.TRANS64 P0, [R0+URZ+0x30], R3 ;  /* 0x00003003000085a7 */ /* 0x000ee400080010ff */
[----:B---3--:R-:W-:Y:S05]  /*99c0*/  @!P0 BRA `(.L_x_103) ;  /* 0xfffffffc00f08947 */ /* 0x008fea000383ffff */
[----:B------:R-:W-:Y:S05]  /*99d0*/  BRA `(.L_x_102) ;  /* 0xffffffcc00387947 */ /* 0x000fea000383ffff */
.L_x_111:
[----:B--2---:R2:W3:Y:S02]  /*99e0*/  SYNCS.PHASECHK.TRANS64.TRYWAIT P0, [R0+URZ+0x30], R4 ;  /* 0x00003004000075a7 */ /* 0x0044e400080011ff */
[----:B---3--:R-:W-:Y:S05]  /*99f0*/  @!P0 NANOSLEEP.SYNCS 0x989680 ;  /* 0x009896800000895d */ /* 0x008fea0003900000 */
[----:B------:R-:W3:Y:S02]  /*9a00*/  @!P0 SYNCS.PHASECHK.TRANS64 P0, [R0+URZ+0x30], R4 ;  /* 0x00003004000085a7 */ /* 0x000ee400080010ff */
[----:B---3--:R-:W-:Y:S05]  /*9a10*/  @!P0 BRA `(.L_x_111) ;  /* 0xfffffffc00f08947 */ /* 0x008fea000383ffff */
[----:B------:R-:W-:Y:S05]  /*9a20*/  BRA `(.L_x_110) ;  /* 0xffffffd8007c7947 */ /* 0x000fea000383ffff */
.L_x_119:
[----:B--2---:R2:W3:Y:S02]  /*9a30*/  SYNCS.PHASECHK.TRANS64.TRYWAIT P0, [R0+URZ+0x30], R4 ;  /* 0x00003004000075a7 */ /* 0x0044e400080011ff */
[----:B---3--:R-:W-:Y:S05]  /*9a40*/  @!P0 NANOSLEEP.SYNCS 0x989680 ;  /* 0x009896800000895d */ /* 0x008fea0003900000 */
[----:B------:R-:W3:Y:S02]  /*9a50*/  @!P0 SYNCS.PHASECHK.TRANS64 P0, [R0+URZ+0x30], R4 ;  /* 0x00003004000085a7 */ /* 0x000ee400080010ff */
[----:B---3--:R-:W-:Y:S05]  /*9a60*/  @!P0 BRA `(.L_x_119) ;  /* 0xfffffffc00f08947 */ /* 0x008fea000383ffff */
[----:B------:R-:W-:Y:S05]  /*9a70*/  BRA `(.L_x_118) ;  /* 0xffffffe400cc7947 */ /* 0x000fea000383ffff */
        .weak           $__internal_0_$__cuda_sm10x_tcgen05_guardrail_trap_col_being_dealloced_not_returned_by_alloc
        .type           $__internal_0_$__cuda_sm10x_tcgen05_guardrail_trap_col_being_dealloced_not_returned_by_alloc,@function
        .size           $__internal_0_$__cuda_sm10x_tcgen05_guardrail_trap_col_being_dealloced_not_returned_by_alloc,($__internal_1_$__cuda_sm10x_tcgen05_guardrail_trap_phase_invalid_during_alloc - $__internal_0_$__cuda_sm10x_tcgen05_guardrail_trap_col_being_dealloced_not_returned_by_alloc)
$__internal_0_$__cuda_sm10x_tcgen05_guardrail_trap_col_being_dealloced_not_returned_by_alloc:
[----:B------:R-:W-:Y:S05]  /*9a80*/  BPT.TRAP 0x1 ;  /* 0x000000040000795c */ /* 0x000fea0000300000 */
[----:B------:R-:W-:-:S04]  /*9a90*/  HFMA2 R3, -RZ, RZ, 0, 0 ;  /* 0x00000000ff037431 */ /* 0x000fc800000001ff */
[----:B------:R-:W-:Y:S05]  /*9aa0*/  RET.REL.NODEC R2 `(_ZN7cutlass13device_kernelINS_4gemm6kernel13GemmUniversalIN4cute5tupleIJiiiiEEENS1_10collective13CollectiveMmaINS1_35MainloopSm100TmaUmmaWarpSpecializedILi3ELi2ELi4ENS5_IJNS4_1CILi1EEESB_SB_EEEEENS5_IJNSA_ILi64EEENSA_ILi256EEENSA_ILi128EEEEEENS_12float_e5m2_tENS5_IJlSB_lEEESI_SJ_NS4_8TiledMMAINS4_8MMA_AtomIJNS4_10MMA_TraitsINS4_19SM100_MMA_F8F6F4_SSEJSI_SI_fSE_SF_NS4_17integral_constantINS4_4UMMA5MajorELSQ_0EEESR_NSO_INSP_7ScaleInELSS_0EEEST_EEEEEENS4_6LayoutISC_NS5_IJNSA_ILi0EEESX_SX_EEEEENS5_IJNS4_10UnderscoreES10_S10_EEEEENS4_13SM90_TMA_LOADENS4_14ComposedLayoutINS4_7SwizzleILi3ELi4ELi3EEENS4_18smem_ptr_flag_bitsILi8EEENSW_INS5_IJNSA_ILi8EEESG_EEENS5_IJSG_SB_EEEEEEEvNS4_8identityES13_S1D_vS1E_EENS_8epilogue10collective18CollectiveEpilogueINS1G_23Sm100TmaWarpSpecializedILi4ELi2ELi32ELb0ELb0EEEJSH_NS5_IJNSW_ISE_SB_EES1L_EEESI_SJ_SI_SJ_NS1G_6fusion15FusionCallbacksIS1K_NS1N_17LinearCombinationISI_fSI_fLNS_15FloatRoundStyleE2EEESH_S1M_JEEENS4_5SM1004TMEM4LOAD26SM100_TMEM_LOAD_16dp32b32xES13_NS14_INS15_ILi2ELi4ELi3EEES18_NSW_INS5_IJS19_SE_EEENS5_IJSE_SB_EEEEEEENS4_39AutoVectorizingCopyWithAssumedAlignmentILi128EEENS4_14SM90_TMA_STOREES21_S23_S23_EEEvvEEEEvNT_6ParamsE) ;  /* 0xffffff6402547950 */ /* 0x000fea0003c3ffff */
        .weak           $__internal_1_$__cuda_sm10x_tcgen05_guardrail_trap_phase_invalid_during_alloc
        .type           $__internal_1_$__cuda_sm10x_tcgen05_guardrail_trap_phase_invalid_during_alloc,@function
        .size           $__internal_1_$__cuda_sm10x_tcgen05_guardrail_trap_phase_invalid_during_alloc,($__internal_2_$__cuda_sm10x_tcgen05_guardrail_trap_unallocated_columns_being_dealloced - $__internal_1_$__cuda_sm10x_tcgen05_guardrail_trap_phase_invalid_during_alloc)
$__internal_1_$__cuda_sm10x_tcgen05_guardrail_trap_phase_invalid_during_alloc:
[----:B------:R-:W-:Y:S05]  /*9ab0*/  BPT.TRAP 0x1 ;  /* 0x000000040000795c */ /* 0x000fea0000300000 */
[----:B------:R-:W-:-:S04]  /*9ac0*/  MOV R3, 0x0 ;  /* 0x0000000000037802 */ /* 0x000fc80000000f00 */
[----:B------:R-:W-:Y:S05]  /*9ad0*/  RET.REL.NODEC R2 `(_ZN7cutlass13device_kernelINS_4gemm6kernel13GemmUniversalIN4cute5tupleIJiiiiEEENS1_10collective13CollectiveMmaINS1_35MainloopSm100TmaUmmaWarpSpecializedILi3ELi2ELi4ENS5_IJNS4_1CILi1EEESB_SB_EEEEENS5_IJNSA_ILi64EEENSA_ILi256EEENSA_ILi128EEEEEENS_12float_e5m2_tENS5_IJlSB_lEEESI_SJ_NS4_8TiledMMAINS4_8MMA_AtomIJNS4_10MMA_TraitsINS4_19SM100_MMA_F8F6F4_SSEJSI_SI_fSE_SF_NS4_17integral_constantINS4_4UMMA5MajorELSQ_0EEESR_NSO_INSP_7ScaleInELSS_0EEEST_EEEEEENS4_6LayoutISC_NS5_IJNSA_ILi0EEESX_SX_EEEEENS5_IJNS4_10UnderscoreES10_S10_EEEEENS4_13SM90_TMA_LOADENS4_14ComposedLayoutINS4_7SwizzleILi3ELi4ELi3EEENS4_18smem_ptr_flag_bitsILi8EEENSW_INS5_IJNSA_ILi8EEESG_EEENS5_IJSG_SB_EEEEEEEvNS4_8identityES13_S1D_vS1E_EENS_8epilogue10collective18CollectiveEpilogueINS1G_23Sm100TmaWarpSpecializedILi4ELi2ELi32ELb0ELb0EEEJSH_NS5_IJNSW_ISE_SB_EES1L_EEESI_SJ_SI_SJ_NS1G_6fusion15FusionCallbacksIS1K_NS1N_17LinearCombinationISI_fSI_fLNS_15FloatRoundStyleE2EEESH_S1M_JEEENS4_5SM1004TMEM4LOAD26SM100_TMEM_LOAD_16dp32b32xES13_NS14_INS15_ILi2ELi4ELi3EEES18_NSW_INS5_IJS19_SE_EEENS5_IJSE_SB_EEEEEEENS4_39AutoVectorizingCopyWithAssumedAlignmentILi128EEENS4_14SM90_TMA_STOREES21_S23_S23_EEEvvEEEEvNT_6ParamsE) ;  /* 0xffffff6402487950 */ /* 0x000fea0003c3ffff */
        .weak           $__internal_2_$__cuda_sm10x_tcgen05_guardrail_trap_unallocated_columns_being_dealloced
        .type           $__internal_2_$__cuda_sm10x_tcgen05_guardrail_trap_unallocated_columns_being_dealloced,@function
        .size           $__internal_2_$__cuda_sm10x_tcgen05_guardrail_trap_unallocated_columns_being_dealloced,(.L_x_167 - $__internal_2_$__cuda_sm10x_tcgen05_guardrail_trap_unallocated_columns_being_dealloced)
$__internal_2_$__cuda_sm10x_tcgen05_guardrail_trap_unallocated_columns_being_dealloced:
[----:B------:R-:W-:Y:S05]  /*9ae0*/  BPT.TRAP 0x1 ;  /* 0x000000040000795c */ /* 0x000fea0000300000 */
[----:B------:R-:W-:-:S04]  /*9af0*/  HFMA2 R3, -RZ, RZ, 0, 0 ;  /* 0x00000000ff037431 */ /* 0x000fc800000001ff */
[----:B------:R-:W-:Y:S05]  /*9b00*/  RET.REL.NODEC R2 `(_ZN7cutlass13device_kernelINS_4gemm6kernel13GemmUniversalIN4cute5tupleIJiiiiEEENS1_10collective13CollectiveMmaINS1_35MainloopSm100TmaUmmaWarpSpecializedILi3ELi2ELi4ENS5_IJNS4_1CILi1EEESB_SB_EEEEENS5_IJNSA_ILi64EEENSA_ILi256EEENSA_ILi128EEEEEENS_12float_e5m2_tENS5_IJlSB_lEEESI_SJ_NS4_8TiledMMAINS4_8MMA_AtomIJNS4_10MMA_TraitsINS4_19SM100_MMA_F8F6F4_SSEJSI_SI_fSE_SF_NS4_17integral_constantINS4_4UMMA5MajorELSQ_0EEESR_NSO_INSP_7ScaleInELSS_0EEEST_EEEEEENS4_6LayoutISC_NS5_IJNSA_ILi0EEESX_SX_EEEEENS5_IJNS4_10UnderscoreES10_S10_EEEEENS4_13SM90_TMA_LOADENS4_14ComposedLayoutINS4_7SwizzleILi3ELi4ELi3EEENS4_18smem_ptr_flag_bitsILi8EEENSW_INS5_IJNSA_ILi8EEESG_EEENS5_IJSG_SB_EEEEEEEvNS4_8identityES13_S1D_vS1E_EENS_8epilogue10collective18CollectiveEpilogueINS1G_23Sm100TmaWarpSpecializedILi4ELi2ELi32ELb0ELb0EEEJSH_NS5_IJNSW_ISE_SB_EES1L_EEESI_SJ_SI_SJ_NS1G_6fusion15FusionCallbacksIS1K_NS1N_17LinearCombinationISI_fSI_fLNS_15FloatRoundStyleE2EEESH_S1M_JEEENS4_5SM1004TMEM4LOAD26SM100_TMEM_LOAD_16dp32b32xES13_NS14_INS15_ILi2ELi4ELi3EEES18_NSW_INS5_IJS19_SE_EEENS5_IJSE_SB_EEEEEEENS4_39AutoVectorizingCopyWithAssumedAlignmentILi128EEENS4_14SM90_TMA_STOREES21_S23_S23_EEEvvEEEEvNT_6ParamsE) ;  /* 0xffffff64023c7950 */ /* 0x000fea0003c3ffff */
.L_x_166:
[----:B------:R-:W-:-:S00]  /*9b10*/  BRA `(.L_x_166) ;  /* 0xfffffffc00fc7947 */ /* 0x000fc0000383ffff */
[----:B------:R-:W-:-:S00]  /*9b20*/  NOP ;  /* 0x0000000000007918 */ /* 0x000fc00000000000 */
        /* <DEDUP_REMOVED lines=13> */
.L_x_167:


//--------------------- .nv.global.init           --------------------------
	.section	.nv.global.init,"aw",@progbits
.nv.global.init:
	.type		$str$27,@object
	.size		$str$27,($str$28 - $str$27)
$str$27:
        /*0000*/ 	.byte	0x28, 0x61, 0x64, 0x64, 0x72, 0x65, 0x73, 0x73, 0x20, 0x26, 0x20, 0x6d, 0x61, 0x73, 0x6b, 0x29
        /*0010*/ 	.byte	0x20, 0x3d, 0x3d, 0x20, 0x30, 0x00
	.type		$str$28,@object
	.size		$str$28,($str$26 - $str$28)
$str$28:
        /*0016*/ 	.byte	0x2f, 0x74, 0x6d, 0x70, 0x2f, 0x63, 0x75, 0x74, 0x6c, 0x61, 0x73, 0x73, 0x5f, 0x73, 0x77, 0x65
        /*0026*/ 	.byte	0x65, 0x70, 0x5f, 0x73, 0x72, 0x63, 0x2f, 0x69, 0x6e, 0x63, 0x6c, 0x75, 0x64, 0x65, 0x2f, 0x63
        /*0036*/ 	.byte	0x75, 0x74, 0x65, 0x2f, 0x70, 0x6f, 0x69, 0x6e, 0x74, 0x65, 0x72, 0x5f, 0x66, 0x6c, 0x61, 0x67
        /*0046*/ 	.byte	0x67, 0x65, 0x64, 0x2e, 0x68, 0x70, 0x70, 0x00
	.type		$str$26,@object
	.size		$str$26,($str$25 - $str$26)
$str$26:
        /*004e*/ 	.byte	0x2f, 0x74, 0x6d, 0x70, 0x2f, 0x63, 0x75, 0x74, 0x6c, 0x61, 0x73, 0x73, 0x5f, 0x73, 0x77, 0x65
        /*005e*/ 	.byte	0x65, 0x70, 0x5f, 0x73, 0x72, 0x63, 0x2f, 0x69, 0x6e, 0x63, 0x6c, 0x75, 0x64, 0x65, 0x2f, 0x63
        /*006e*/ 	.byte	0x75, 0x74, 0x65, 0x2f, 0x61, 0x74, 0x6f, 0x6d, 0x2f, 0x63, 0x6f, 0x70, 0x79, 0x5f, 0x74, 0x72
        /*007e*/ 	.byte	0x61, 0x69, 0x74, 0x73, 0x5f, 0x73, 0x6d, 0x31, 0x30, 0x30, 0x2e, 0x68, 0x70, 0x70, 0x00
	.type		$str$25,@object
	.size		$str$25,(__unnamed_1 - $str$25)
$str$25:
        /*008d*/ 	.byte	0x28, 0x28, 0x75, 0x69, 0x6e, 0x74, 0x33, 0x32, 0x5f, 0x74, 0x28, 0x74, 0x68, 0x72, 0x65, 0x61
        /*009d*/ 	.byte	0x64, 0x49, 0x64, 0x78, 0x2e, 0x78, 0x29, 0x20, 0x2f, 0x20, 0x33, 0x32, 0x29, 0x20, 0x25, 0x20
        /*00ad*/ 	.byte	0x34, 0x29, 0x20, 0x3d, 0x3d, 0x20, 0x28, 0x28, 0x28, 0x74, 0x6d, 0x65, 0x6d, 0x5f, 0x61, 0x64
        /*00bd*/ 	.byte	0x64, 0x72, 0x20, 0x3e, 0x3e, 0x20, 0x31, 0x36, 0x29, 0x20, 0x2f, 0x20, 0x33, 0x32, 0x29, 0x20
        /*00cd*/ 	.byte	0x25, 0x20, 0x34, 0x29, 0x00
	.type		__unnamed_1,@object
	.size		__unnamed_1,(__unnamed_2 - __unnamed_1)
__unnamed_1:
        /*00d2*/ 	.byte	0x61, 0x75, 0x74, 0x6f, 0x20, 0x63, 0x75, 0x74, 0x65, 0x3a, 0x3a, 0x61, 0x73, 0x5f, 0x70, 0x6f
        /* <DEDUP_REMOVED lines=24> */
        /*0262*/ 	.byte	0x3c, 0x34, 0x30, 0x39, 0x36, 0x3e, 0x3e, 0x3e, 0x3e, 0x5d, 0x00
	.type		__unnamed_2,@object
	.size		__unnamed_2,(__unnamed_3 - __unnamed_2)
__unnamed_2:
        /* <DEDUP_REMOVED lines=26> */
	.type		__unnamed_3,@object
	.size		__unnamed_3,(.L_3 - __unnamed_3)
__unnamed_3:
        /* <DEDUP_REMOVED lines=40> */
        /*0688*/ 	.byte	0x74, 0x65, 0x3a, 0x3a, 0x43, 0x3c, 0x30, 0x3e, 0x3e, 0x3e, 0x3e, 0x5d, 0x00
.L_3:


//--------------------- .nv.shared._ZN7cutlass13device_kernelINS_4gemm6kernel13GemmUniversalIN4cute5tupleIJiiiiEEENS1_10collective13CollectiveMmaINS1_35MainloopSm100TmaUmmaWarpSpecializedILi3ELi2ELi4ENS5_IJNS4_1CILi1EEESB_SB_EEEEENS5_IJNSA_ILi64EEENSA_ILi256EEENSA_ILi128EEEEEENS_12float_e5m2_tENS5_IJlSB_lEEESI_SJ_NS4_8TiledMMAINS4_8MMA_AtomIJNS4_10MMA_TraitsINS4_19SM100_MMA_F8F6F4_SSEJSI_SI_fSE_SF_NS4_17integral_constantINS4_4UMMA5MajorELSQ_0EEESR_NSO_INSP_7ScaleInELSS_0EEEST_EEEEEENS4_6LayoutISC_NS5_IJNSA_ILi0EEESX_SX_EEEEENS5_IJNS4_10UnderscoreES10_S10_EEEEENS4_13SM90_TMA_LOADENS4_14ComposedLayoutINS4_7SwizzleILi3ELi4ELi3EEENS4_18smem_ptr_flag_bitsILi8EEENSW_INS5_IJNSA_ILi8EEESG_EEENS5_IJSG_SB_EEEEEEEvNS4_8identityES13_S1D_vS1E_EENS_8epilogue10collective18CollectiveEpilogueINS1G_23Sm100TmaWarpSpecializedILi4ELi2ELi32ELb0ELb0EEEJSH_NS5_IJNSW_ISE_SB_EES1L_EEESI_SJ_SI_SJ_NS1G_6fusion15FusionCallbacksIS1K_NS1N_17LinearCombinationISI_fSI_fLNS_15FloatRoundStyleE2EEESH_S1M_JEEENS4_5SM1004TMEM4LOAD26SM100_TMEM_LOAD_16dp32b32xES13_NS14_INS15_ILi2ELi4ELi3EEES18_NSW_INS5_IJS19_SE_EEENS5_IJSE_SB_EEEEEEENS4_39AutoVectorizingCopyWithAssumedAlignmentILi128EEENS4_14SM90_TMA_STOREES21_S23_S23_EEEvvEEEEvNT_6ParamsE --------------------------
	.section	.nv.shared._ZN7cutlass13device_kernelINS_4gemm6kernel13GemmUniversalIN4cute5tupleIJiiiiEEENS1_10collective13CollectiveMmaINS1_35MainloopSm100TmaUmmaWarpSpecializedILi3ELi2ELi4ENS5_IJNS4_1CILi1EEESB_SB_EEEEENS5_IJNSA_ILi64EEENSA_ILi256EEENSA_ILi128EEEEEENS_12float_e5m2_tENS5_IJlSB_lEEESI_SJ_NS4_8TiledMMAINS4_8MMA_AtomIJNS4_10MMA_TraitsINS4_19SM100_MMA_F8F6F4_SSEJSI_SI_fSE_SF_NS4_17integral_constantINS4_4UMMA5MajorELSQ_0EEESR_NSO_INSP_7ScaleInELSS_0EEEST_EEEEEENS4_6LayoutISC_NS5_IJNSA_ILi0EEESX_SX_EEEEENS5_IJNS4_10UnderscoreES10_S10_EEEEENS4_13SM90_TMA_LOADENS4_14ComposedLayoutINS4_7SwizzleILi3ELi4ELi3EEENS4_18smem_ptr_flag_bitsILi8EEENSW_INS5_IJNSA_ILi8EEESG_EEENS5_IJSG_SB_EEEEEEEvNS4_8identityES13_S1D_vS1E_EENS_8epilogue10collective18CollectiveEpilogueINS1G_23Sm100TmaWarpSpecializedILi4ELi2ELi32ELb0ELb0EEEJSH_NS5_IJNSW_ISE_SB_EES1L_EEESI_SJ_SI_SJ_NS1G_6fusion15FusionCallbacksIS1K_NS1N_17LinearCombinationISI_fSI_fLNS_15FloatRoundStyleE2EEESH_S1M_JEEENS4_5SM1004TMEM4LOAD26SM100_TMEM_LOAD_16dp32b32xES13_NS14_INS15_ILi2ELi4ELi3EEES18_NSW_INS5_IJS19_SE_EEENS5_IJSE_SB_EEEEEEENS4_39AutoVectorizingCopyWithAssumedAlignmentILi128EEENS4_14SM90_TMA_STOREES21_S23_S23_EEEvvEEEEvNT_6ParamsE,"aw",@nobits
	.sectionflags	@""
	.align	16
	.zero		1024


//--------------------- .nv.shared.reserved.0     --------------------------
	.section	.nv.shared.reserved.0,"aw",@nobits
	.weak		__nv_reservedSMEM_offset_0_alias
	.size		__nv_reservedSMEM_offset_0_alias, 0, 64
	.other		__nv_reservedSMEM_offset_0_alias,@"STO_CUDA_RESERVED_SHARED STV_DEFAULT"
__nv_reservedSMEM_offset_0_alias:
	.zero		0
.nv.shared.reserved.0:
	.zero		64
	.weak		__nv_reservedSMEM_tcgen05_partition
	.type		__nv_reservedSMEM_tcgen05_partition,@object
	.size		__nv_reservedSMEM_tcgen05_partition,(.L_0 - __nv_reservedSMEM_tcgen05_partition)
__nv_reservedSMEM_tcgen05_partition:
	.zero		32
.L_0:


//--------------------- .nv.global                --------------------------
	.section	.nv.global,"aw",@nobits
.nv.global:
	.type		_ZN39_INTERNAL_ba340283_4_k_cu_169d22f7_92184cute1_E,@object
	.size		_ZN39_INTERNAL_ba340283_4_k_cu_169d22f7_92184cute1_E,(_ZN39_INTERNAL_ba340283_4_k_cu_169d22f7_92184cuda3std3__45__cpo6cbeginE - _ZN39_INTERNAL_ba340283_4_k_cu_169d22f7_92184cute1_E)
_ZN39_INTERNAL_ba340283_4_k_cu_169d22f7_92184cute1_E:
	.zero		1
	.type		_ZN39_INTERNAL_ba340283_4_k_cu_169d22f7_92184cuda3std3__45__cpo6cbeginE,@object
	.size		_ZN39_INTERNAL_ba340283_4_k_cu_169d22f7_92184cuda3std3__45__cpo6cbeginE,(_ZN39_INTERNAL_ba340283_4_k_cu_169d22f7_92184cuda3std3__48in_placeE - _ZN39_INTERNAL_ba340283_4_k_cu_169d22f7_92184cuda3std3__45__cpo6cbeginE)
_ZN39_INTERNAL_ba340283_4_k_cu_169d22f7_92184cuda3std3__45__cpo6cbeginE:
	.zero		1
	.type		_ZN39_INTERNAL_ba340283_4_k_cu_169d22f7_92184cuda3std3__48in_placeE,@object
	.size		_ZN39_INTERNAL_ba340283_4_k_cu_169d22f7_92184cuda3std3__48in_placeE,(_ZN39_INTERNAL_ba340283_4_k_cu_169d22f7_92184cuda3std6ranges3__45__cpo9iter_moveE - _ZN39_INTERNAL_ba340283_4_k_cu_169d22f7_92184cuda3std3__48in_placeE)
_ZN39_INTERNAL_ba340283_4_k_cu_169d22f7_92184cuda3std3__48in_placeE:
	.zero		1
	.type		_ZN39_INTERNAL_ba340283_4_k_cu_169d22f7_92184cuda3std6ranges3__45__cpo9iter_moveE,@object
	.size		_ZN39_INTERNAL_ba340283_4_k_cu_169d22f7_92184cuda3std6ranges3__45__cpo9iter_moveE,(_ZN39_INTERNAL_ba340283_4_k_cu_169d22f7_92184cuda3std3__45__cpo5beginE - _ZN39_INTERNAL_ba340283_4_k_cu_169d22f7_92184cuda3std6ranges3__45__cpo9iter_moveE)
_ZN39_INTERNAL_ba340283_4_k_cu_169d22f7_92184cuda3std6ranges3__45__cpo9iter_moveE:
	.zero		1
	.type		_ZN39_INTERNAL_ba340283_4_k_cu_169d22f7_92184cuda3std3__45__cpo5beginE,@object
	.size		_ZN39_INTERNAL_ba340283_4_k_cu_169d22f7_92184cuda3std3__45__cpo5beginE,(_ZN39_INTERNAL_ba340283_4_k_cu_169d22f7_92184cuda3std3__441_GLOBAL__N__ba340283_4_k_cu_169d22f7_92186ignoreE - _ZN39_INTERNAL_ba340283_4_k_cu_169d22f7_92184cuda3std3__45__cpo5beginE)
_ZN39_INTERNAL_ba340283_4_k_cu_169d22f7_92184cuda3std3__45__cpo5beginE:
	.zero		1
	.type		_ZN39_INTERNAL_ba340283_4_k_cu_169d22f7_92184cuda3std3__441_GLOBAL__N__ba340283_4_k_cu_169d22f7_92186ignoreE,@object
	.size		_ZN39_INTERNAL_ba340283_4_k_cu_169d22f7_92184cuda3std3__441_GLOBAL__N__ba340283_4_k_cu_169d22f7_92186ignoreE,(_ZN39_INTERNAL_ba340283_4_k_cu_169d22f7_92184cute7productE - _ZN39_INTERNAL_ba340283_4_k_cu_169d22f7_92184cuda3std3__441_GLOBAL__N__ba340283_4_k_cu_169d22f7_92186ignoreE)
_ZN39_INTERNAL_ba340283_4_k_cu_169d22f7_92184cuda3std3__441_GLOBAL__N__ba340283_4_k_cu_169d22f7_92186ignoreE:
	.zero		1
	.type		_ZN39_INTERNAL_ba340283_4_k_cu_169d22f7_92184cute7productE,@object
	.size		_ZN39_INTERNAL_ba340283_4_k_cu_169d22f7_92184cute7productE,(_ZN39_INTERNAL_ba340283_4_k_cu_169d22f7_92184cuda3std3__45__cpo3endE - _ZN39_INTERNAL_ba340283_4_k_cu_169d22f7_92184cute7productE)
_ZN39_INTERNAL_ba340283_4_k_cu_169d22f7_92184cute7productE:
	.zero		1
	.type		_ZN39_INTERNAL_ba340283_4_k_cu_169d22f7_92184cuda3std3__45__cpo3endE,@object
	.size		_ZN39_INTERNAL_ba340283_4_k_cu_169d22f7_92184cuda3std3__45__cpo3endE,(_ZN39_INTERNAL_ba340283_4_k_cu_169d22f7_92184cuda3std3__419piecewise_constructE - _ZN39_INTERNAL_ba340283_4_k_cu_169d22f7_92184cuda3std3__45__cpo3endE)
_ZN39_INTERNAL_ba340283_4_k_cu_169d22f7_92184cuda3std3__45__cpo3endE:
	.zero		1
	.type		_ZN39_INTERNAL_ba340283_4_k_cu_169d22f7_92184cuda3std3__419piecewise_constructE,@object
	.size		_ZN39_INTERNAL_ba340283_4_k_cu_169d22f7_92184cuda3std3__419piecewise_constructE,(_ZN39_INTERNAL_ba340283_4_k_cu_169d22f7_92184cuda3std3__45__cpo4cendE - _ZN39_INTERNAL_ba340283_4_k_cu_169d22f7_92184cuda3std3__419piecewise_constructE)
_ZN39_INTERNAL_ba340283_4_k_cu_169d22f7_92184cuda3std3__419piecewise_constructE:
	.zero		1
	.type		_ZN39_INTERNAL_ba340283_4_k_cu_169d22f7_92184cuda3std3__45__cpo4cendE,@object
	.size		_ZN39_INTERNAL_ba340283_4_k_cu_169d22f7_92184cuda3std3__45__cpo4cendE,(_ZN39_INTERNAL_ba340283_4_k_cu_169d22f7_92184cuda3std6ranges3__45__cpo4swapE - _ZN39_INTERNAL_ba340283_4_k_cu_169d22f7_92184cuda3std3__45__cpo4cendE)
_ZN39_INTERNAL_ba340283_4_k_cu_169d22f7_92184cuda3std3__45__cpo4cendE:
	.zero		1
	.type		_ZN39_INTERNAL_ba340283_4_k_cu_169d22f7_92184cuda3std6ranges3__45__cpo4swapE,@object
	.size		_ZN39_INTERNAL_ba340283_4_k_cu_169d22f7_92184cuda3std6ranges3__45__cpo4swapE,(.L_11 - _ZN39_INTERNAL_ba340283_4_k_cu_169d22f7_92184cuda3std6ranges3__45__cpo4swapE)
_ZN39_INTERNAL_ba340283_4_k_cu_169d22f7_92184cuda3std6ranges3__45__cpo4swapE:
	.zero		1
.L_11:


//--------------------- .nv.constant0._ZN7cutlass13device_kernelINS_4gemm6kernel13GemmUniversalIN4cute5tupleIJiiiiEEENS1_10collective13CollectiveMmaINS1_35MainloopSm100TmaUmmaWarpSpecializedILi3ELi2ELi4ENS5_IJNS4_1CILi1EEESB_SB_EEEEENS5_IJNSA_ILi64EEENSA_ILi256EEENSA_ILi128EEEEEENS_12float_e5m2_tENS5_IJlSB_lEEESI_SJ_NS4_8TiledMMAINS4_8MMA_AtomIJNS4_10MMA_TraitsINS4_19SM100_MMA_F8F6F4_SSEJSI_SI_fSE_SF_NS4_17integral_constantINS4_4UMMA5MajorELSQ_0EEESR_NSO_INSP_7ScaleInELSS_0EEEST_EEEEEENS4_6LayoutISC_NS5_IJNSA_ILi0EEESX_SX_EEEEENS5_IJNS4_10UnderscoreES10_S10_EEEEENS4_13SM90_TMA_LOADENS4_14ComposedLayoutINS4_7SwizzleILi3ELi4ELi3EEENS4_18smem_ptr_flag_bitsILi8EEENSW_INS5_IJNSA_ILi8EEESG_EEENS5_IJSG_SB_EEEEEEEvNS4_8identityES13_S1D_vS1E_EENS_8epilogue10collective18CollectiveEpilogueINS1G_23Sm100TmaWarpSpecializedILi4ELi2ELi32ELb0ELb0EEEJSH_NS5_IJNSW_ISE_SB_EES1L_EEESI_SJ_SI_SJ_NS1G_6fusion15FusionCallbacksIS1K_NS1N_17LinearCombinationISI_fSI_fLNS_15FloatRoundStyleE2EEESH_S1M_JEEENS4_5SM1004TMEM4LOAD26SM100_TMEM_LOAD_16dp32b32xES13_NS14_INS15_ILi2ELi4ELi3EEES18_NSW_INS5_IJS19_SE_EEENS5_IJSE_SB_EEEEEEENS4_39AutoVectorizingCopyWithAssumedAlignmentILi128EEENS4_14SM90_TMA_STOREES21_S23_S23_EEEvvEEEEvNT_6ParamsE --------------------------
	.section	.nv.constant0._ZN7cutlass13device_kernelINS_4gemm6kernel13GemmUniversalIN4cute5tupleIJiiiiEEENS1_10collective13CollectiveMmaINS1_35MainloopSm100TmaUmmaWarpSpecializedILi3ELi2ELi4ENS5_IJNS4_1CILi1EEESB_SB_EEEEENS5_IJNSA_ILi64EEENSA_ILi256EEENSA_ILi128EEEEEENS_12float_e5m2_tENS5_IJlSB_lEEESI_SJ_NS4_8TiledMMAINS4_8MMA_AtomIJNS4_10MMA_TraitsINS4_19SM100_MMA_F8F6F4_SSEJSI_SI_fSE_SF_NS4_17integral_constantINS4_4UMMA5MajorELSQ_0EEESR_NSO_INSP_7ScaleInELSS_0EEEST_EEEEEENS4_6LayoutISC_NS5_IJNSA_ILi0EEESX_SX_EEEEENS5_IJNS4_10UnderscoreES10_S10_EEEEENS4_13SM90_TMA_LOADENS4_14ComposedLayoutINS4_7SwizzleILi3ELi4ELi3EEENS4_18smem_ptr_flag_bitsILi8EEENSW_INS5_IJNSA_ILi8EEESG_EEENS5_IJSG_SB_EEEEEEEvNS4_8identityES13_S1D_vS1E_EENS_8epilogue10collective18CollectiveEpilogueINS1G_23Sm100TmaWarpSpecializedILi4ELi2ELi32ELb0ELb0EEEJSH_NS5_IJNSW_ISE_SB_EES1L_EEESI_SJ_SI_SJ_NS1G_6fusion15FusionCallbacksIS1K_NS1N_17LinearCombinationISI_fSI_fLNS_15FloatRoundStyleE2EEESH_S1M_JEEENS4_5SM1004TMEM4LOAD26SM100_TMEM_LOAD_16dp32b32xES13_NS14_INS15_ILi2ELi4ELi3EEES18_NSW_INS5_IJS19_SE_EEENS5_IJSE_SB_EEEEEEENS4_39AutoVectorizingCopyWithAssumedAlignmentILi128EEENS4_14SM90_TMA_STOREES21_S23_S23_EEEvvEEEEvNT_6ParamsE,"a",@progbits
	.sectionflags	@""
	.align	4
.nv.constant0._ZN7cutlass13device_kernelINS_4gemm6kernel13GemmUniversalIN4cute5tupleIJiiiiEEENS1_10collective13CollectiveMmaINS1_35MainloopSm100TmaUmmaWarpSpecializedILi3ELi2ELi4ENS5_IJNS4_1CILi1EEESB_SB_EEEEENS5_IJNSA_ILi64EEENSA_ILi256EEENSA_ILi128EEEEEENS_12float_e5m2_tENS5_IJlSB_lEEESI_SJ_NS4_8TiledMMAINS4_8MMA_AtomIJNS4_10MMA_TraitsINS4_19SM100_MMA_F8F6F4_SSEJSI_SI_fSE_SF_NS4_17integral_constantINS4_4UMMA5MajorELSQ_0EEESR_NSO_INSP_7ScaleInELSS_0EEEST_EEEEEENS4_6LayoutISC_NS5_IJNSA_ILi0EEESX_SX_EEEEENS5_IJNS4_10UnderscoreES10_S10_EEEEENS4_13SM90_TMA_LOADENS4_14ComposedLayoutINS4_7SwizzleILi3ELi4ELi3EEENS4_18smem_ptr_flag_bitsILi8EEENSW_INS5_IJNSA_ILi8EEESG_EEENS5_IJSG_SB_EEEEEEEvNS4_8identityES13_S1D_vS1E_EENS_8epilogue10collective18CollectiveEpilogueINS1G_23Sm100TmaWarpSpecializedILi4ELi2ELi32ELb0ELb0EEEJSH_NS5_IJNSW_ISE_SB_EES1L_EEESI_SJ_SI_SJ_NS1G_6fusion15FusionCallbacksIS1K_NS1N_17LinearCombinationISI_fSI_fLNS_15FloatRoundStyleE2EEESH_S1M_JEEENS4_5SM1004TMEM4LOAD26SM100_TMEM_LOAD_16dp32b32xES13_NS14_INS15_ILi2ELi4ELi3EEES18_NSW_INS5_IJS19_SE_EEENS5_IJSE_SB_EEEEEEENS4_39AutoVectorizingCopyWithAssumedAlignmentILi128EEENS4_14SM90_TMA_STOREES21_S23_S23_EEEvvEEEEvNT_6ParamsE:
	.zero		2944


//--------------------- SYMBOLS --------------------------

	.type		.nv.reservedSmem.offset0,@object
	.size		.nv.reservedSmem.offset0,0x4
	.type		.nv.reservedSmem.cap,@object
	.size		.nv.reservedSmem.cap,0x4
	.type		__assertfail,@function
